//
// Generated by NVIDIA NVVM Compiler
//
// Compiler Build ID: CL-36424714
// Cuda compilation tools, release 13.0, V13.0.88
// Based on NVVM 20.0.0
//

.version 9.0
.target sm_100
.address_size 64

	// .globl	_Z7load_caPii

.visible .entry _Z7load_caPii(
	.param .u64 .ptr .align 1 _Z7load_caPii_param_0,
	.param .u32 _Z7load_caPii_param_1
)
{
	.reg .pred 	%p<7>;
	.reg .b32 	%r<39>;
	.reg .b64 	%rd<16>;

	ld.param.u64 	%rd6, [_Z7load_caPii_param_0];
	ld.param.u32 	%r17, [_Z7load_caPii_param_1];
	mov.u32 	%r18, %tid.x;
	setp.ne.s32 	%p1, %r18, 0;
	@%p1 bra 	$L__BB0_9;
	setp.lt.s32 	%p2, %r17, 1;
	mov.b32 	%r38, 0;
	@%p2 bra 	$L__BB0_8;
	and.b32  	%r1, %r17, 3;
	setp.lt.u32 	%p3, %r17, 4;
	mov.b32 	%r34, 0;
	mov.u32 	%r38, %r34;
	@%p3 bra 	$L__BB0_5;
	and.b32  	%r34, %r17, 2147483644;
	neg.s32 	%r31, %r34;
	mov.b32 	%r38, 0;
	mov.u64 	%rd14, %rd6;
$L__BB0_4:
	// begin inline asm
	ld.ca.s32 %r23, [%rd14];
	// end inline asm
	add.s32 	%r27, %r23, %r38;
	bar.warp.sync 	-1;
	add.s64 	%rd8, %rd14, 4;
	// begin inline asm
	ld.ca.s32 %r24, [%rd8];
	// end inline asm
	add.s32 	%r28, %r24, %r27;
	bar.warp.sync 	-1;
	add.s64 	%rd9, %rd14, 8;
	// begin inline asm
	ld.ca.s32 %r25, [%rd9];
	// end inline asm
	add.s32 	%r29, %r25, %r28;
	bar.warp.sync 	-1;
	add.s64 	%rd10, %rd14, 12;
	// begin inline asm
	ld.ca.s32 %r26, [%rd10];
	// end inline asm
	add.s32 	%r38, %r26, %r29;
	bar.warp.sync 	-1;
	add.s32 	%r31, %r31, 4;
	add.s64 	%rd14, %rd14, 16;
	setp.ne.s32 	%p4, %r31, 0;
	@%p4 bra 	$L__BB0_4;
$L__BB0_5:
	setp.eq.s32 	%p5, %r1, 0;
	@%p5 bra 	$L__BB0_8;
	mul.wide.u32 	%rd11, %r34, 4;
	add.s64 	%rd15, %rd6, %rd11;
	neg.s32 	%r36, %r1;
$L__BB0_7:
	.pragma "nounroll";
	// begin inline asm
	ld.ca.s32 %r30, [%rd15];
	// end inline asm
	add.s32 	%r38, %r30, %r38;
	bar.warp.sync 	-1;
	add.s64 	%rd15, %rd15, 4;
	add.s32 	%r36, %r36, 1;
	setp.ne.s32 	%p6, %r36, 0;
	@%p6 bra 	$L__BB0_7;
$L__BB0_8:
	cvta.to.global.u64 	%rd13, %rd6;
	st.global.u32 	[%rd13], %r38;
$L__BB0_9:
	ret;

}
	// .globl	_Z7load_cgPii
.visible .entry _Z7load_cgPii(
	.param .u64 .ptr .align 1 _Z7load_cgPii_param_0,
	.param .u32 _Z7load_cgPii_param_1
)
{
	.reg .pred 	%p<7>;
	.reg .b32 	%r<39>;
	.reg .b64 	%rd<16>;

	ld.param.u64 	%rd6, [_Z7load_cgPii_param_0];
	ld.param.u32 	%r17, [_Z7load_cgPii_param_1];
	mov.u32 	%r18, %tid.x;
	setp.ne.s32 	%p1, %r18, 0;
	@%p1 bra 	$L__BB1_9;
	setp.lt.s32 	%p2, %r17, 1;
	mov.b32 	%r38, 0;
	@%p2 bra 	$L__BB1_8;
	and.b32  	%r1, %r17, 3;
	setp.lt.u32 	%p3, %r17, 4;
	mov.b32 	%r34, 0;
	mov.u32 	%r38, %r34;
	@%p3 bra 	$L__BB1_5;
	and.b32  	%r34, %r17, 2147483644;
	neg.s32 	%r31, %r34;
	mov.b32 	%r38, 0;
	mov.u64 	%rd14, %rd6;
$L__BB1_4:
	// begin inline asm
	ld.cg.s32 %r23, [%rd14];
	// end inline asm
	add.s32 	%r27, %r23, %r38;
	bar.warp.sync 	-1;
	add.s64 	%rd8, %rd14, 4;
	// begin inline asm
	ld.cg.s32 %r24, [%rd8];
	// end inline asm
	add.s32 	%r28, %r24, %r27;
	bar.warp.sync 	-1;
	add.s64 	%rd9, %rd14, 8;
	// begin inline asm
	ld.cg.s32 %r25, [%rd9];
	// end inline asm
	add.s32 	%r29, %r25, %r28;
	bar.warp.sync 	-1;
	add.s64 	%rd10, %rd14, 12;
	// begin inline asm
	ld.cg.s32 %r26, [%rd10];
	// end inline asm
	add.s32 	%r38, %r26, %r29;
	bar.warp.sync 	-1;
	add.s32 	%r31, %r31, 4;
	add.s64 	%rd14, %rd14, 16;
	setp.ne.s32 	%p4, %r31, 0;
	@%p4 bra 	$L__BB1_4;
$L__BB1_5:
	setp.eq.s32 	%p5, %r1, 0;
	@%p5 bra 	$L__BB1_8;
	mul.wide.u32 	%rd11, %r34, 4;
	add.s64 	%rd15, %rd6, %rd11;
	neg.s32 	%r36, %r1;
$L__BB1_7:
	.pragma "nounroll";
	// begin inline asm
	ld.cg.s32 %r30, [%rd15];
	// end inline asm
	add.s32 	%r38, %r30, %r38;
	bar.warp.sync 	-1;
	add.s64 	%rd15, %rd15, 4;
	add.s32 	%r36, %r36, 1;
	setp.ne.s32 	%p6, %r36, 0;
	@%p6 bra 	$L__BB1_7;
$L__BB1_8:
	cvta.to.global.u64 	%rd13, %rd6;
	st.global.u32 	[%rd13], %r38;
$L__BB1_9:
	ret;

}
	// .globl	_Z17atomic_cas_kernelPii
.visible .entry _Z17atomic_cas_kernelPii(
	.param .u64 .ptr .align 1 _Z17atomic_cas_kernelPii_param_0,
	.param .u32 _Z17atomic_cas_kernelPii_param_1
)
{
	.reg .pred 	%p<8>;
	.reg .b32 	%r<21>;
	.reg .b64 	%rd<12>;

	ld.param.u64 	%rd8, [_Z17atomic_cas_kernelPii_param_0];
	ld.param.u32 	%r10, [_Z17atomic_cas_kernelPii_param_1];
	cvta.to.global.u64 	%rd1, %rd8;
	mov.u32 	%r11, %tid.x;
	setp.ne.s32 	%p1, %r11, 0;
	setp.lt.s32 	%p2, %r10, 1;
	or.pred  	%p3, %p1, %p2;
	@%p3 bra 	$L__BB2_7;
	and.b32  	%r1, %r10, 3;
	setp.lt.u32 	%p4, %r10, 4;
	mov.b32 	%r19, 0;
	@%p4 bra 	$L__BB2_4;
	and.b32  	%r19, %r10, 2147483644;
	neg.s32 	%r18, %r19;
	add.s64 	%rd10, %rd1, 8;
$L__BB2_3:
	atom.relaxed.global.cas.b32 	%r13, [%rd10+-8], 0, 1;
	atom.relaxed.global.cas.b32 	%r14, [%rd10+-4], 0, 1;
	atom.relaxed.global.cas.b32 	%r15, [%rd10], 0, 1;
	atom.relaxed.global.cas.b32 	%r16, [%rd10+4], 0, 1;
	add.s32 	%r18, %r18, 4;
	add.s64 	%rd10, %rd10, 16;
	setp.ne.s32 	%p5, %r18, 0;
	@%p5 bra 	$L__BB2_3;
$L__BB2_4:
	setp.eq.s32 	%p6, %r1, 0;
	@%p6 bra 	$L__BB2_7;
	mul.wide.u32 	%rd9, %r19, 4;
	add.s64 	%rd11, %rd1, %rd9;
	neg.s32 	%r20, %r1;
$L__BB2_6:
	.pragma "nounroll";
	atom.relaxed.global.cas.b32 	%r17, [%rd11], 0, 1;
	add.s64 	%rd11, %rd11, 4;
	add.s32 	%r20, %r20, 1;
	setp.ne.s32 	%p7, %r20, 0;
	@%p7 bra 	$L__BB2_6;
$L__BB2_7:
	ret;

}
	// .globl	_Z17atomic_min_kernelPii
.visible .entry _Z17atomic_min_kernelPii(
	.param .u64 .ptr .align 1 _Z17atomic_min_kernelPii_param_0,
	.param .u32 _Z17atomic_min_kernelPii_param_1
)
{
	.reg .pred 	%p<8>;
	.reg .b32 	%r<21>;
	.reg .b64 	%rd<12>;

	ld.param.u64 	%rd8, [_Z17atomic_min_kernelPii_param_0];
	ld.param.u32 	%r10, [_Z17atomic_min_kernelPii_param_1];
	cvta.to.global.u64 	%rd1, %rd8;
	mov.u32 	%r11, %tid.x;
	setp.ne.s32 	%p1, %r11, 0;
	setp.lt.s32 	%p2, %r10, 1;
	or.pred  	%p3, %p1, %p2;
	@%p3 bra 	$L__BB3_7;
	and.b32  	%r1, %r10, 3;
	setp.lt.u32 	%p4, %r10, 4;
	mov.b32 	%r19, 0;
	@%p4 bra 	$L__BB3_4;
	and.b32  	%r19, %r10, 2147483644;
	neg.s32 	%r18, %r19;
	add.s64 	%rd10, %rd1, 8;
$L__BB3_3:
	atom.global.min.s32 	%r13, [%rd10+-8], 1;
	atom.global.min.s32 	%r14, [%rd10+-4], 1;
	atom.global.min.s32 	%r15, [%rd10], 1;
	atom.global.min.s32 	%r16, [%rd10+4], 1;
	add.s32 	%r18, %r18, 4;
	add.s64 	%rd10, %rd10, 16;
	setp.ne.s32 	%p5, %r18, 0;
	@%p5 bra 	$L__BB3_3;
$L__BB3_4:
	setp.eq.s32 	%p6, %r1, 0;
	@%p6 bra 	$L__BB3_7;
	mul.wide.u32 	%rd9, %r19, 4;
	add.s64 	%rd11, %rd1, %rd9;
	neg.s32 	%r20, %r1;
$L__BB3_6:
	.pragma "nounroll";
	atom.global.min.s32 	%r17, [%rd11], 1;
	add.s64 	%rd11, %rd11, 4;
	add.s32 	%r20, %r20, 1;
	setp.ne.s32 	%p7, %r20, 0;
	@%p7 bra 	$L__BB3_6;
$L__BB3_7:
	ret;

}
	// .globl	_Z27read_write_increment_kernelPii
.visible .entry _Z27read_write_increment_kernelPii(
	.param .u64 .ptr .align 1 _Z27read_write_increment_kernelPii_param_0,
	.param .u32 _Z27read_write_increment_kernelPii_param_1
)
{
	.reg .pred 	%p<12>;
	.reg .b32 	%r<28>;
	.reg .b64 	%rd<16>;

	ld.param.u64 	%rd8, [_Z27read_write_increment_kernelPii_param_0];
	ld.param.u32 	%r16, [_Z27read_write_increment_kernelPii_param_1];
	cvta.to.global.u64 	%rd1, %rd8;
	mov.u32 	%r17, %tid.x;
	setp.ne.s32 	%p1, %r17, 0;
	setp.lt.s32 	%p2, %r16, 1;
	or.pred  	%p3, %p1, %p2;
	@%p3 bra 	$L__BB4_13;
	and.b32  	%r1, %r16, 15;
	setp.lt.u32 	%p4, %r16, 16;
	mov.b32 	%r25, 0;
	@%p4 bra 	$L__BB4_4;
	and.b32  	%r25, %r16, 2147483632;
	neg.s32 	%r23, %r25;
	add.s64 	%rd14, %rd1, 32;
$L__BB4_3:
	.pragma "nounroll";
	mov.b32 	%r19, 1;
	st.global.u32 	[%rd14+-32], %r19;
	st.global.u32 	[%rd14+-28], %r19;
	st.global.u32 	[%rd14+-24], %r19;
	st.global.u32 	[%rd14+-20], %r19;
	st.global.u32 	[%rd14+-16], %r19;
	st.global.u32 	[%rd14+-12], %r19;
	st.global.u32 	[%rd14+-8], %r19;
	st.global.u32 	[%rd14+-4], %r19;
	st.global.u32 	[%rd14], %r19;
	st.global.u32 	[%rd14+4], %r19;
	st.global.u32 	[%rd14+8], %r19;
	st.global.u32 	[%rd14+12], %r19;
	st.global.u32 	[%rd14+16], %r19;
	st.global.u32 	[%rd14+20], %r19;
	st.global.u32 	[%rd14+24], %r19;
	st.global.u32 	[%rd14+28], %r19;
	add.s32 	%r23, %r23, 16;
	add.s64 	%rd14, %rd14, 64;
	setp.ne.s32 	%p5, %r23, 0;
	@%p5 bra 	$L__BB4_3;
$L__BB4_4:
	setp.eq.s32 	%p6, %r1, 0;
	@%p6 bra 	$L__BB4_13;
	and.b32  	%r7, %r16, 7;
	setp.lt.u32 	%p7, %r1, 8;
	@%p7 bra 	$L__BB4_7;
	mul.wide.u32 	%rd9, %r25, 4;
	add.s64 	%rd10, %rd1, %rd9;
	mov.b32 	%r20, 1;
	st.global.u32 	[%rd10], %r20;
	st.global.u32 	[%rd10+4], %r20;
	st.global.u32 	[%rd10+8], %r20;
	st.global.u32 	[%rd10+12], %r20;
	st.global.u32 	[%rd10+16], %r20;
	st.global.u32 	[%rd10+20], %r20;
	st.global.u32 	[%rd10+24], %r20;
	st.global.u32 	[%rd10+28], %r20;
	add.s32 	%r25, %r25, 8;
$L__BB4_7:
	setp.eq.s32 	%p8, %r7, 0;
	@%p8 bra 	$L__BB4_13;
	and.b32  	%r10, %r16, 3;
	setp.lt.u32 	%p9, %r7, 4;
	@%p9 bra 	$L__BB4_10;
	mul.wide.u32 	%rd11, %r25, 4;
	add.s64 	%rd12, %rd1, %rd11;
	mov.b32 	%r21, 1;
	st.global.u32 	[%rd12], %r21;
	st.global.u32 	[%rd12+4], %r21;
	st.global.u32 	[%rd12+8], %r21;
	st.global.u32 	[%rd12+12], %r21;
	add.s32 	%r25, %r25, 4;
$L__BB4_10:
	setp.eq.s32 	%p10, %r10, 0;
	@%p10 bra 	$L__BB4_13;
	mul.wide.u32 	%rd13, %r25, 4;
	add.s64 	%rd15, %rd1, %rd13;
	neg.s32 	%r27, %r10;
$L__BB4_12:
	.pragma "nounroll";
	mov.b32 	%r22, 1;
	st.global.u32 	[%rd15], %r22;
	add.s64 	%rd15, %rd15, 4;
	add.s32 	%r27, %r27, 1;
	setp.ne.s32 	%p11, %r27, 0;
	@%p11 bra 	$L__BB4_12;
$L__BB4_13:
	ret;

}


// ===== COMPILED SASS (sm_100) =====

	.target	sm_100

	.elftype	@"ET_EXEC"


//--------------------- .note.nv.tkinfo           --------------------------
	.section	.note.nv.tkinfo,"",@"SHT_NOTE"
	.sectionflags	@"SHF_NOTE_NV_TKINFO"
	.tkinfo
        /*0018*/ 	.word	0x00000002
        /*0030*/ 	.string	""
        /*0030*/ 	.string	"ptxas"
        /*0030*/ 	.string	"Cuda compilation tools, release 13.0, V13.0.88"
        /*0030*/ 	.string	"Build cuda_13.0.r13.0/compiler.36424714_0"
        /*0030*/ 	.string	"-arch sm_100 -m 64 "



//--------------------- .note.nv.cuinfo           --------------------------
	.section	.note.nv.cuinfo,"",@"SHT_NOTE"
	.sectionflags	@"SHF_NOTE_NV_CUINFO"
        /*0018*/ 	.short	0x0002
        /*001a*/ 	.short	0x0064
        /*001c*/ 	.short	0x0082
	.zero		2


//--------------------- .nv.info                  --------------------------
	.section	.nv.info,"",@"SHT_CUDA_INFO"
	.align	4


	//----- nvinfo : EIATTR_REGCOUNT
	.align		4
        /*0000*/ 	.byte	0x04, 0x2f
        /*0002*/ 	.short	(.L_1 - .L_0)
	.align		4
.L_0:
        /*0004*/ 	.word	index@(_Z7load_caPii)
        /*0008*/ 	.word	0x00000016


	//----- nvinfo : EIATTR_FRAME_SIZE
	.align		4
.L_1:
        /*000c*/ 	.byte	0x04, 0x11
        /*000e*/ 	.short	(.L_3 - .L_2)
	.align		4
.L_2:
        /*0010*/ 	.word	index@(_Z7load_caPii)
        /*0014*/ 	.word	0x00000000


	//----- nvinfo : EIATTR_REGCOUNT
	.align		4
.L_3:
        /*0018*/ 	.byte	0x04, 0x2f
        /*001a*/ 	.short	(.L_5 - .L_4)
	.align		4
.L_4:
        /*001c*/ 	.word	index@(_Z7load_cgPii)
        /*0020*/ 	.word	0x00000016


	//----- nvinfo : EIATTR_FRAME_SIZE
	.align		4
.L_5:
        /*0024*/ 	.byte	0x04, 0x11
        /*0026*/ 	.short	(.L_7 - .L_6)
	.align		4
.L_6:
        /*0028*/ 	.word	index@(_Z7load_cgPii)
        /*002c*/ 	.word	0x00000000


	//----- nvinfo : EIATTR_REGCOUNT
	.align		4
.L_7:
        /*0030*/ 	.byte	0x04, 0x2f
        /*0032*/ 	.short	(.L_9 - .L_8)
	.align		4
.L_8:
        /*0034*/ 	.word	index@(_Z17atomic_cas_kernelPii)
        /*0038*/ 	.word	0x00000020


	//----- nvinfo : EIATTR_FRAME_SIZE
	.align		4
.L_9:
        /*003c*/ 	.byte	0x04, 0x11
        /*003e*/ 	.short	(.L_11 - .L_10)
	.align		4
.L_10:
        /*0040*/ 	.word	index@(_Z17atomic_cas_kernelPii)
        /*0044*/ 	.word	0x00000000


	//----- nvinfo : EIATTR_REGCOUNT
	.align		4
.L_11:
        /*0048*/ 	.byte	0x04, 0x2f
        /*004a*/ 	.short	(.L_13 - .L_12)
	.align		4
.L_12:
        /*004c*/ 	.word	index@(_Z17atomic_min_kernelPii)
        /*0050*/ 	.word	0x0000000d


	//----- nvinfo : EIATTR_FRAME_SIZE
	.align		4
.L_13:
        /*0054*/ 	.byte	0x04, 0x11
        /*0056*/ 	.short	(.L_15 - .L_14)
	.align		4
.L_14:
        /*0058*/ 	.word	index@(_Z17atomic_min_kernelPii)
        /*005c*/ 	.word	0x00000000


	//----- nvinfo : EIATTR_REGCOUNT
	.align		4
.L_15:
        /*0060*/ 	.byte	0x04, 0x2f
        /*0062*/ 	.short	(.L_17 - .L_16)
	.align		4
.L_16:
        /*0064*/ 	.word	index@(_Z27read_write_increment_kernelPii)
        /*0068*/ 	.word	0x0000000c


	//----- nvinfo : EIATTR_FRAME_SIZE
	.align		4
.L_17:
        /*006c*/ 	.byte	0x04, 0x11
        /*006e*/ 	.short	(.L_19 - .L_18)
	.align		4
.L_18:
        /*0070*/ 	.word	index@(_Z27read_write_increment_kernelPii)
        /*0074*/ 	.word	0x00000000


	//----- nvinfo : EIATTR_MIN_STACK_SIZE
	.align		4
.L_19:
        /*0078*/ 	.byte	0x04, 0x12
        /*007a*/ 	.short	(.L_21 - .L_20)
	.align		4
.L_20:
        /*007c*/ 	.word	index@(_Z27read_write_increment_kernelPii)
        /*0080*/ 	.word	0x00000000


	//----- nvinfo : EIATTR_MIN_STACK_SIZE
	.align		4
.L_21:
        /*0084*/ 	.byte	0x04, 0x12
        /*0086*/ 	.short	(.L_23 - .L_22)
	.align		4
.L_22:
        /*0088*/ 	.word	index@(_Z17atomic_min_kernelPii)
        /*008c*/ 	.word	0x00000000


	//----- nvinfo : EIATTR_MIN_STACK_SIZE
	.align		4
.L_23:
        /*0090*/ 	.byte	0x04, 0x12
        /*0092*/ 	.short	(.L_25 - .L_24)
	.align		4
.L_24:
        /*0094*/ 	.word	index@(_Z17atomic_cas_kernelPii)
        /*0098*/ 	.word	0x00000000


	//----- nvinfo : EIATTR_MIN_STACK_SIZE
	.align		4
.L_25:
        /*009c*/ 	.byte	0x04, 0x12
        /*009e*/ 	.short	(.L_27 - .L_26)
	.align		4
.L_26:
        /*00a0*/ 	.word	index@(_Z7load_cgPii)
        /*00a4*/ 	.word	0x00000000


	//----- nvinfo : EIATTR_MIN_STACK_SIZE
	.align		4
.L_27:
        /*00a8*/ 	.byte	0x04, 0x12
        /*00aa*/ 	.short	(.L_29 - .L_28)
	.align		4
.L_28:
        /*00ac*/ 	.word	index@(_Z7load_caPii)
        /*00b0*/ 	.word	0x00000000
.L_29:


//--------------------- .nv.compat                --------------------------
	.section	.nv.compat,"",@"SHT_CUDA_COMPAT_INFO"
	.align	4
        /*0000*/ 	.byte	0x02, 0x09, 0x00, 0x00, 0x02, 0x02, 0x01, 0x00, 0x02, 0x05, 0x05, 0x00, 0x03, 0x07, 0x01, 0x01
        /*0010*/ 	.byte	0x02, 0x03, 0x00, 0x00, 0x02, 0x06, 0x01, 0x00, 0x04, 0x0b, 0x08, 0x00, 0x09, 0x00, 0x00, 0x00
        /*0020*/ 	.byte	0x00, 0x00, 0x00, 0x00


//--------------------- .nv.info._Z27read_write_increment_kernelPii --------------------------
	.section	.nv.info._Z27read_write_increment_kernelPii,"",@"SHT_CUDA_INFO"
	.sectionflags	@""
	.align	4


	//----- nvinfo : EIATTR_CUDA_API_VERSION
	.align		4
        /*0000*/ 	.byte	0x04, 0x37
        /*0002*/ 	.short	(.L_31 - .L_30)
.L_30:
        /*0004*/ 	.word	0x00000082


	//----- nvinfo : EIATTR_KPARAM_INFO
	.align		4
.L_31:
        /*0008*/ 	.byte	0x04, 0x17
        /*000a*/ 	.short	(.L_33 - .L_32)
.L_32:
        /*000c*/ 	.word	0x00000000
        /*0010*/ 	.short	0x0001
        /*0012*/ 	.short	0x0008
        /*0014*/ 	.byte	0x00, 0xf0, 0x11, 0x00


	//----- nvinfo : EIATTR_KPARAM_INFO
	.align		4
.L_33:
        /*0018*/ 	.byte	0x04, 0x17
        /*001a*/ 	.short	(.L_35 - .L_34)
.L_34:
        /*001c*/ 	.word	0x00000000
        /*0020*/ 	.short	0x0000
        /*0022*/ 	.short	0x0000
        /*0024*/ 	.byte	0x00, 0xf5, 0x21, 0x00


	//----- nvinfo : EIATTR_SPARSE_MMA_MASK
	.align		4
.L_35:
        /*0028*/ 	.byte	0x03, 0x50
        /*002a*/ 	.short	0x0000


	//----- nvinfo : EIATTR_MAXREG_COUNT
	.align		4
        /*002c*/ 	.byte	0x03, 0x1b
        /*002e*/ 	.short	0x00ff


	//----- nvinfo : EIATTR_MERCURY_ISA_VERSION
	.align		4
        /*0030*/ 	.byte	0x03, 0x5f
        /*0032*/ 	.short	0x0101


	//----- nvinfo : EIATTR_VRC_CTA_INIT_COUNT
	.align		4
        /*0034*/ 	.byte	0x02, 0x4a
	.zero		1
	.zero		1


	//----- nvinfo : EIATTR_EXIT_INSTR_OFFSETS
	.align		4
        /*0038*/ 	.byte	0x04, 0x1c
        /*003a*/ 	.short	(.L_37 - .L_36)


	//   ....[0]....
.L_36:
        /*003c*/ 	.word	0x00000050


	//   ....[1]....
        /*0040*/ 	.word	0x000002b0


	//   ....[2]....
        /*0044*/ 	.word	0x000003c0


	//   ....[3]....
        /*0048*/ 	.word	0x00000490


	//   ....[4]....
        /*004c*/ 	.word	0x00000540


	//----- nvinfo : EIATTR_CBANK_PARAM_SIZE
	.align		4
.L_37:
        /*0050*/ 	.byte	0x03, 0x19
        /*0052*/ 	.short	0x000c


	//----- nvinfo : EIATTR_PARAM_CBANK
	.align		4
        /*0054*/ 	.byte	0x04, 0x0a
        /*0056*/ 	.short	(.L_39 - .L_38)
	.align		4
.L_38:
        /*0058*/ 	.word	index@(.nv.constant0._Z27read_write_increment_kernelPii)
        /*005c*/ 	.short	0x0380
        /*005e*/ 	.short	0x000c


	//----- nvinfo : EIATTR_SW_WAR
	.align		4
.L_39:
        /*0060*/ 	.byte	0x04, 0x36
        /*0062*/ 	.short	(.L_41 - .L_40)
.L_40:
        /*0064*/ 	.word	0x00000008
.L_41:


//--------------------- .nv.info._Z17atomic_min_kernelPii --------------------------
	.section	.nv.info._Z17atomic_min_kernelPii,"",@"SHT_CUDA_INFO"
	.sectionflags	@""
	.align	4


	//----- nvinfo : EIATTR_CUDA_API_VERSION
	.align		4
        /*0000*/ 	.byte	0x04, 0x37
        /*0002*/ 	.short	(.L_43 - .L_42)
.L_42:
        /*0004*/ 	.word	0x00000082


	//----- nvinfo : EIATTR_KPARAM_INFO
	.align		4
.L_43:
        /*0008*/ 	.byte	0x04, 0x17
        /*000a*/ 	.short	(.L_45 - .L_44)
.L_44:
        /*000c*/ 	.word	0x00000000
        /*0010*/ 	.short	0x0001
        /*0012*/ 	.short	0x0008
        /*0014*/ 	.byte	0x00, 0xf0, 0x11, 0x00


	//----- nvinfo : EIATTR_KPARAM_INFO
	.align		4
.L_45:
        /*0018*/ 	.byte	0x04, 0x17
        /*001a*/ 	.short	(.L_47 - .L_46)
.L_46:
        /*001c*/ 	.word	0x00000000
        /*0020*/ 	.short	0x0000
        /*0022*/ 	.short	0x0000
        /*0024*/ 	.byte	0x00, 0xf5, 0x21, 0x00


	//----- nvinfo : EIATTR_SPARSE_MMA_MASK
	.align		4
.L_47:
        /*0028*/ 	.byte	0x03, 0x50
        /*002a*/ 	.short	0x0000


	//----- nvinfo : EIATTR_MAXREG_COUNT
	.align		4
        /*002c*/ 	.byte	0x03, 0x1b
        /*002e*/ 	.short	0x00ff


	//----- nvinfo : EIATTR_MERCURY_ISA_VERSION
	.align		4
        /*0030*/ 	.byte	0x03, 0x5f
        /*0032*/ 	.short	0x0101


	//----- nvinfo : EIATTR_INT_WARP_WIDE_INSTR_OFFSETS
	.align		4
        /*0034*/ 	.byte	0x04, 0x31
        /*0036*/ 	.short	(.L_49 - .L_48)


	//   ....[0]....
.L_48:
        /*0038*/ 	.word	0x00000150


	//   ....[1]....
        /*003c*/ 	.word	0x00000160


	//   ....[2]....
        /*0040*/ 	.word	0x000002b0


	//   ....[3]....
        /*0044*/ 	.word	0x000002c0


	//----- nvinfo : EIATTR_VRC_CTA_INIT_COUNT
	.align		4
.L_49:
        /*0048*/ 	.byte	0x02, 0x4a
	.zero		1
	.zero		1


	//----- nvinfo : EIATTR_EXIT_INSTR_OFFSETS
	.align		4
        /*004c*/ 	.byte	0x04, 0x1c
        /*004e*/ 	.short	(.L_51 - .L_50)


	//   ....[0]....
.L_50:
        /*0050*/ 	.word	0x00000050


	//   ....[1]....
        /*0054*/ 	.word	0x00000250


	//   ....[2]....
        /*0058*/ 	.word	0x00000360


	//----- nvinfo : EIATTR_CBANK_PARAM_SIZE
	.align		4
.L_51:
        /*005c*/ 	.byte	0x03, 0x19
        /*005e*/ 	.short	0x000c


	//----- nvinfo : EIATTR_PARAM_CBANK
	.align		4
        /*0060*/ 	.byte	0x04, 0x0a
        /*0062*/ 	.short	(.L_53 - .L_52)
	.align		4
.L_52:
        /*0064*/ 	.word	index@(.nv.constant0._Z17atomic_min_kernelPii)
        /*0068*/ 	.short	0x0380
        /*006a*/ 	.short	0x000c


	//----- nvinfo : EIATTR_SW_WAR
	.align		4
.L_53:
        /*006c*/ 	.byte	0x04, 0x36
        /*006e*/ 	.short	(.L_55 - .L_54)
.L_54:
        /*0070*/ 	.word	0x00000008
.L_55:


//--------------------- .nv.info._Z17atomic_cas_kernelPii --------------------------
	.section	.nv.info._Z17atomic_cas_kernelPii,"",@"SHT_CUDA_INFO"
	.sectionflags	@""
	.align	4


	//----- nvinfo : EIATTR_CUDA_API_VERSION
	.align		4
        /*0000*/ 	.byte	0x04, 0x37
        /*0002*/ 	.short	(.L_57 - .L_56)
.L_56:
        /*0004*/ 	.word	0x00000082


	//----- nvinfo : EIATTR_KPARAM_INFO
	.align		4
.L_57:
        /*0008*/ 	.byte	0x04, 0x17
        /*000a*/ 	.short	(.L_59 - .L_58)
.L_58:
        /*000c*/ 	.word	0x00000000
        /*0010*/ 	.short	0x0001
        /*0012*/ 	.short	0x0008
        /*0014*/ 	.byte	0x00, 0xf0, 0x11, 0x00


	//----- nvinfo : EIATTR_KPARAM_INFO
	.align		4
.L_59:
        /*0018*/ 	.byte	0x04, 0x17
        /*001a*/ 	.short	(.L_61 - .L_60)
.L_60:
        /*001c*/ 	.word	0x00000000
        /*0020*/ 	.short	0x0000
        /*0022*/ 	.short	0x0000
        /*0024*/ 	.byte	0x00, 0xf5, 0x21, 0x00


	//----- nvinfo : EIATTR_SPARSE_MMA_MASK
	.align		4
.L_61:
        /*0028*/ 	.byte	0x03, 0x50
        /*002a*/ 	.short	0x0000


	//----- nvinfo : EIATTR_MAXREG_COUNT
	.align		4
        /*002c*/ 	.byte	0x03, 0x1b
        /*002e*/ 	.short	0x00ff


	//----- nvinfo : EIATTR_MERCURY_ISA_VERSION
	.align		4
        /*0030*/ 	.byte	0x03, 0x5f
        /*0032*/ 	.short	0x0101


	//----- nvinfo : EIATTR_VRC_CTA_INIT_COUNT
	.align		4
        /*0034*/ 	.byte	0x02, 0x4a
	.zero		1
	.zero		1


	//----- nvinfo : EIATTR_EXIT_INSTR_OFFSETS
	.align		4
        /*0038*/ 	.byte	0x04, 0x1c
        /*003a*/ 	.short	(.L_63 - .L_62)


	//   ....[0]....
.L_62:
        /*003c*/ 	.word	0x00000050


	//   ....[1]....
        /*0040*/ 	.word	0x000009c0


	//   ....[2]....
        /*0044*/ 	.word	0x00000a80


	//----- nvinfo : EIATTR_CBANK_PARAM_SIZE
	.align		4
.L_63:
        /*0048*/ 	.byte	0x03, 0x19
        /*004a*/ 	.short	0x000c


	//----- nvinfo : EIATTR_PARAM_CBANK
	.align		4
        /*004c*/ 	.byte	0x04, 0x0a
        /*004e*/ 	.short	(.L_65 - .L_64)
	.align		4
.L_64:
        /*0050*/ 	.word	index@(.nv.constant0._Z17atomic_cas_kernelPii)
        /*0054*/ 	.short	0x0380
        /*0056*/ 	.short	0x000c


	//----- nvinfo : EIATTR_SW_WAR
	.align		4
.L_65:
        /*0058*/ 	.byte	0x04, 0x36
        /*005a*/ 	.short	(.L_67 - .L_66)
.L_66:
        /*005c*/ 	.word	0x00000008
.L_67:


//--------------------- .nv.info._Z7load_cgPii    --------------------------
	.section	.nv.info._Z7load_cgPii,"",@"SHT_CUDA_INFO"
	.sectionflags	@""
	.align	4


	//----- nvinfo : EIATTR_CUDA_API_VERSION
	.align		4
        /*0000*/ 	.byte	0x04, 0x37
        /*0002*/ 	.short	(.L_69 - .L_68)
.L_68:
        /*0004*/ 	.word	0x00000082


	//----- nvinfo : EIATTR_KPARAM_INFO
	.align		4
.L_69:
        /*0008*/ 	.byte	0x04, 0x17
        /*000a*/ 	.short	(.L_71 - .L_70)
.L_70:
        /*000c*/ 	.word	0x00000000
        /*0010*/ 	.short	0x0001
        /*0012*/ 	.short	0x0008
        /*0014*/ 	.byte	0x00, 0xf0, 0x11, 0x00


	//----- nvinfo : EIATTR_KPARAM_INFO
	.align		4
.L_71:
        /*0018*/ 	.byte	0x04, 0x17
        /*001a*/ 	.short	(.L_73 - .L_72)
.L_72:
        /*001c*/ 	.word	0x00000000
        /*0020*/ 	.short	0x0000
        /*0022*/ 	.short	0x0000
        /*0024*/ 	.byte	0x00, 0xf5, 0x21, 0x00


	//----- nvinfo : EIATTR_SPARSE_MMA_MASK
	.align		4
.L_73:
        /*0028*/ 	.byte	0x03, 0x50
        /*002a*/ 	.short	0x0000


	//----- nvinfo : EIATTR_MAXREG_COUNT
	.align		4
        /*002c*/ 	.byte	0x03, 0x1b
        /*002e*/ 	.short	0x00ff


	//----- nvinfo : EIATTR_MERCURY_ISA_VERSION
	.align		4
        /*0030*/ 	.byte	0x03, 0x5f
        /*0032*/ 	.short	0x0101


	//----- nvinfo : EIATTR_COOP_GROUP_MASK_REGIDS
	.align		4
        /*0034*/ 	.byte	0x04, 0x29
        /*0036*/ 	.short	(.L_75 - .L_74)


	//   ....[0]....
.L_74:
        /*0038*/ 	.word	0xffffffff


	//   ....[1]....
        /*003c*/ 	.word	0xffffffff


	//   ....[2]....
        /*0040*/ 	.word	0xffffffff


	//   ....[3]....
        /*0044*/ 	.word	0xffffffff


	//   ....[4]....
        /*0048*/ 	.word	0xffffffff


	//   ....[5]....
        /*004c*/ 	.word	0xffffffff


	//   ....[6]....
        /*0050*/ 	.word	0xffffffff


	//   ....[7]....
        /*0054*/ 	.word	0xffffffff


	//   ....[8]....
        /*0058*/ 	.word	0xffffffff


	//   ....[9]....
        /*005c*/ 	.word	0xffffffff


	//   ....[10]....
        /*0060*/ 	.word	0xffffffff


	//   ....[11]....
        /*0064*/ 	.word	0xffffffff


	//   ....[12]....
        /*0068*/ 	.word	0xffffffff


	//   ....[13]....
        /*006c*/ 	.word	0xffffffff


	//   ....[14]....
        /*0070*/ 	.word	0xffffffff


	//   ....[15]....
        /*0074*/ 	.word	0xffffffff


	//   ....[16]....
        /*0078*/ 	.word	0xffffffff


	//   ....[17]....
        /*007c*/ 	.word	0xffffffff


	//   ....[18]....
        /*0080*/ 	.word	0xffffffff


	//   ....[19]....
        /*0084*/ 	.word	0xffffffff


	//   ....[20]....
        /*0088*/ 	.word	0xffffffff


	//   ....[21]....
        /*008c*/ 	.word	0xffffffff


	//   ....[22]....
        /*0090*/ 	.word	0xffffffff


	//   ....[23]....
        /*0094*/ 	.word	0xffffffff


	//   ....[24]....
        /*0098*/ 	.word	0xffffffff


	//   ....[25]....
        /*009c*/ 	.word	0xffffffff


	//   ....[26]....
        /*00a0*/ 	.word	0xffffffff


	//   ....[27]....
        /*00a4*/ 	.word	0xffffffff


	//   ....[28]....
        /*00a8*/ 	.word	0xffffffff


	//----- nvinfo : EIATTR_COOP_GROUP_INSTR_OFFSETS
	.align		4
.L_75:
        /*00ac*/ 	.byte	0x04, 0x28
        /*00ae*/ 	.short	(.L_77 - .L_76)


	//   ....[0]....
.L_76:
        /*00b0*/ 	.word	0x000001c0


	//   ....[1]....
        /*00b4*/ 	.word	0x000001e0


	//   ....[2]....
        /*00b8*/ 	.word	0x00000200


	//   ....[3]....
        /*00bc*/ 	.word	0x00000220


	//   ....[4]....
        /*00c0*/ 	.word	0x00000240


	//   ....[5]....
        /*00c4*/ 	.word	0x00000260


	//   ....[6]....
        /*00c8*/ 	.word	0x00000280


	//   ....[7]....
        /*00cc*/ 	.word	0x000002a0


	//   ....[8]....
        /*00d0*/ 	.word	0x000002c0


	//   ....[9]....
        /*00d4*/ 	.word	0x000002e0


	//   ....[10]....
        /*00d8*/ 	.word	0x00000300


	//   ....[11]....
        /*00dc*/ 	.word	0x00000320


	//   ....[12]....
        /*00e0*/ 	.word	0x00000340


	//   ....[13]....
        /*00e4*/ 	.word	0x00000360


	//   ....[14]....
        /*00e8*/ 	.word	0x00000380


	//   ....[15]....
        /*00ec*/ 	.word	0x00000480


	//   ....[16]....
        /*00f0*/ 	.word	0x000004e0


	//   ....[17]....
        /*00f4*/ 	.word	0x00000500


	//   ....[18]....
        /*00f8*/ 	.word	0x00000520


	//   ....[19]....
        /*00fc*/ 	.word	0x00000540


	//   ....[20]....
        /*0100*/ 	.word	0x00000560


	//   ....[21]....
        /*0104*/ 	.word	0x00000580


	//   ....[22]....
        /*0108*/ 	.word	0x000005a0


	//   ....[23]....
        /*010c*/ 	.word	0x000005e0


	//   ....[24]....
        /*0110*/ 	.word	0x000006a0


	//   ....[25]....
        /*0114*/ 	.word	0x000006c0


	//   ....[26]....
        /*0118*/ 	.word	0x000006e0


	//   ....[27]....
        /*011c*/ 	.word	0x00000760


	//   ....[28]....
        /*0120*/ 	.word	0x00000860


	//----- nvinfo : EIATTR_VRC_CTA_INIT_COUNT
	.align		4
.L_77:
        /*0124*/ 	.byte	0x02, 0x4a
	.zero		1
	.zero		1


	//----- nvinfo : EIATTR_EXIT_INSTR_OFFSETS
	.align		4
        /*0128*/ 	.byte	0x04, 0x1c
        /*012a*/ 	.short	(.L_79 - .L_78)


	//   ....[0]....
.L_78:
        /*012c*/ 	.word	0x00000030


	//   ....[1]....
        /*0130*/ 	.word	0x000008b0


	//----- nvinfo : EIATTR_CBANK_PARAM_SIZE
	.align		4
.L_79:
        /*0134*/ 	.byte	0x03, 0x19
        /*0136*/ 	.short	0x000c


	//----- nvinfo : EIATTR_PARAM_CBANK
	.align		4
        /*0138*/ 	.byte	0x04, 0x0a
        /*013a*/ 	.short	(.L_81 - .L_80)
	.align		4
.L_80:
        /*013c*/ 	.word	index@(.nv.constant0._Z7load_cgPii)
        /*0140*/ 	.short	0x0380
        /*0142*/ 	.short	0x000c


	//----- nvinfo : EIATTR_SW_WAR
	.align		4
.L_81:
        /*0144*/ 	.byte	0x04, 0x36
        /*0146*/ 	.short	(.L_83 - .L_82)
.L_82:
        /*0148*/ 	.word	0x00000008
.L_83:


//--------------------- .nv.info._Z7load_caPii    --------------------------
	.section	.nv.info._Z7load_caPii,"",@"SHT_CUDA_INFO"
	.sectionflags	@""
	.align	4


	//----- nvinfo : EIATTR_CUDA_API_VERSION
	.align		4
        /*0000*/ 	.byte	0x04, 0x37
        /*0002*/ 	.short	(.L_85 - .L_84)
.L_84:
        /*0004*/ 	.word	0x00000082


	//----- nvinfo : EIATTR_KPARAM_INFO
	.align		4
.L_85:
        /*0008*/ 	.byte	0x04, 0x17
        /*000a*/ 	.short	(.L_87 - .L_86)
.L_86:
        /*000c*/ 	.word	0x00000000
        /*0010*/ 	.short	0x0001
        /*0012*/ 	.short	0x0008
        /*0014*/ 	.byte	0x00, 0xf0, 0x11, 0x00


	//----- nvinfo : EIATTR_KPARAM_INFO
	.align		4
.L_87:
        /*0018*/ 	.byte	0x04, 0x17
        /*001a*/ 	.short	(.L_89 - .L_88)
.L_88:
        /*001c*/ 	.word	0x00000000
        /*0020*/ 	.short	0x0000
        /*0022*/ 	.short	0x0000
        /*0024*/ 	.byte	0x00, 0xf5, 0x21, 0x00


	//----- nvinfo : EIATTR_SPARSE_MMA_MASK
	.align		4
.L_89:
        /*0028*/ 	.byte	0x03, 0x50
        /*002a*/ 	.short	0x0000


	//----- nvinfo : EIATTR_MAXREG_COUNT
	.align		4
        /*002c*/ 	.byte	0x03, 0x1b
        /*002e*/ 	.short	0x00ff


	//----- nvinfo : EIATTR_MERCURY_ISA_VERSION
	.align		4
        /*0030*/ 	.byte	0x03, 0x5f
        /*0032*/ 	.short	0x0101


	//----- nvinfo : EIATTR_COOP_GROUP_MASK_REGIDS
	.align		4
        /*0034*/ 	.byte	0x04, 0x29
        /*0036*/ 	.short	(.L_91 - .L_90)


	//   ....[0]....
.L_90:
        /*0038*/ 	.word	0xffffffff


	//   ....[1]....
        /*003c*/ 	.word	0xffffffff


	//   ....[2]....
        /*0040*/ 	.word	0xffffffff


	//   ....[3]....
        /*0044*/ 	.word	0xffffffff


	//   ....[4]....
        /*0048*/ 	.word	0xffffffff


	//   ....[5]....
        /*004c*/ 	.word	0xffffffff


	//   ....[6]....
        /*0050*/ 	.word	0xffffffff


	//   ....[7]....
        /*0054*/ 	.word	0xffffffff


	//   ....[8]....
        /*0058*/ 	.word	0xffffffff


	//   ....[9]....
        /*005c*/ 	.word	0xffffffff


	//   ....[10]....
        /*0060*/ 	.word	0xffffffff


	//   ....[11]....
        /*0064*/ 	.word	0xffffffff


	//   ....[12]....
        /*0068*/ 	.word	0xffffffff


	//   ....[13]....
        /*006c*/ 	.word	0xffffffff


	//   ....[14]....
        /*0070*/ 	.word	0xffffffff


	//   ....[15]....
        /*0074*/ 	.word	0xffffffff


	//   ....[16]....
        /*0078*/ 	.word	0xffffffff


	//   ....[17]....
        /*007c*/ 	.word	0xffffffff


	//   ....[18]....
        /*0080*/ 	.word	0xffffffff


	//   ....[19]....
        /*0084*/ 	.word	0xffffffff


	//   ....[20]....
        /*0088*/ 	.word	0xffffffff


	//   ....[21]....
        /*008c*/ 	.word	0xffffffff


	//   ....[22]....
        /*0090*/ 	.word	0xffffffff


	//   ....[23]....
        /*0094*/ 	.word	0xffffffff


	//   ....[24]....
        /*0098*/ 	.word	0xffffffff


	//   ....[25]....
        /*009c*/ 	.word	0xffffffff


	//   ....[26]....
        /*00a0*/ 	.word	0xffffffff


	//   ....[27]....
        /*00a4*/ 	.word	0xffffffff


	//   ....[28]....
        /*00a8*/ 	.word	0xffffffff


	//----- nvinfo : EIATTR_COOP_GROUP_INSTR_OFFSETS
	.align		4
.L_91:
        /*00ac*/ 	.byte	0x04, 0x28
        /*00ae*/ 	.short	(.L_93 - .L_92)


	//   ....[0]....
.L_92:
        /*00b0*/ 	.word	0x000001c0


	//   ....[1]....
        /*00b4*/ 	.word	0x000001e0


	//   ....[2]....
        /*00b8*/ 	.word	0x00000200


	//   ....[3]....
        /*00bc*/ 	.word	0x00000220


	//   ....[4]....
        /*00c0*/ 	.word	0x00000240


	//   ....[5]....
        /*00c4*/ 	.word	0x00000260


	//   ....[6]....
        /*00c8*/ 	.word	0x00000280


	//   ....[7]....
        /*00cc*/ 	.word	0x000002a0


	//   ....[8]....
        /*00d0*/ 	.word	0x000002c0


	//   ....[9]....
        /*00d4*/ 	.word	0x000002e0


	//   ....[10]....
        /*00d8*/ 	.word	0x00000300


	//   ....[11]....
        /*00dc*/ 	.word	0x00000320


	//   ....[12]....
        /*00e0*/ 	.word	0x00000340


	//   ....[13]....
        /*00e4*/ 	.word	0x00000360


	//   ....[14]....
        /*00e8*/ 	.word	0x00000380


	//   ....[15]....
        /*00ec*/ 	.word	0x00000480


	//   ....[16]....
        /*00f0*/ 	.word	0x000004e0


	//   ....[17]....
        /*00f4*/ 	.word	0x00000500


	//   ....[18]....
        /*00f8*/ 	.word	0x00000520


	//   ....[19]....
        /*00fc*/ 	.word	0x00000540


	//   ....[20]....
        /*0100*/ 	.word	0x00000560


	//   ....[21]....
        /*0104*/ 	.word	0x00000580


	//   ....[22]....
        /*0108*/ 	.word	0x000005a0


	//   ....[23]....
        /*010c*/ 	.word	0x000005e0


	//   ....[24]....
        /*0110*/ 	.word	0x000006a0


	//   ....[25]....
        /*0114*/ 	.word	0x000006c0


	//   ....[26]....
        /*0118*/ 	.word	0x000006e0


	//   ....[27]....
        /*011c*/ 	.word	0x00000760


	//   ....[28]....
        /*0120*/ 	.word	0x00000860


	//----- nvinfo : EIATTR_VRC_CTA_INIT_COUNT
	.align		4
.L_93:
        /*0124*/ 	.byte	0x02, 0x4a
	.zero		1
	.zero		1


	//----- nvinfo : EIATTR_EXIT_INSTR_OFFSETS
	.align		4
        /*0128*/ 	.byte	0x04, 0x1c
        /*012a*/ 	.short	(.L_95 - .L_94)


	//   ....[0]....
.L_94:
        /*012c*/ 	.word	0x00000030


	//   ....[1]....
        /*0130*/ 	.word	0x000008b0


	//----- nvinfo : EIATTR_CBANK_PARAM_SIZE
	.align		4
.L_95:
        /*0134*/ 	.byte	0x03, 0x19
        /*0136*/ 	.short	0x000c


	//----- nvinfo : EIATTR_PARAM_CBANK
	.align		4
        /*0138*/ 	.byte	0x04, 0x0a
        /*013a*/ 	.short	(.L_97 - .L_96)
	.align		4
.L_96:
        /*013c*/ 	.word	index@(.nv.constant0._Z7load_caPii)
        /*0140*/ 	.short	0x0380
        /*0142*/ 	.short	0x000c


	//----- nvinfo : EIATTR_SW_WAR
	.align		4
.L_97:
        /*0144*/ 	.byte	0x04, 0x36
        /*0146*/ 	.short	(.L_99 - .L_98)
.L_98:
        /*0148*/ 	.word	0x00000008
.L_99:


//--------------------- .nv.callgraph             --------------------------
	.section	.nv.callgraph,"",@"SHT_CUDA_CALLGRAPH"
	.align	4
	.sectionentsize	8
	.align		4
        /*0000*/ 	.word	0x00000000
	.align		4
        /*0004*/ 	.word	0xffffffff
	.align		4
        /*0008*/ 	.word	0x00000000
	.align		4
        /*000c*/ 	.word	0xfffffffe
	.align		4
        /*0010*/ 	.word	0x00000000
	.align		4
        /*0014*/ 	.word	0xfffffffd
	.align		4
        /*0018*/ 	.word	0x00000000
	.align		4
        /*001c*/ 	.word	0xfffffffc


//--------------------- .text._Z27read_write_increment_kernelPii --------------------------
	.section	.text._Z27read_write_increment_kernelPii,"ax",@progbits
	.align	128
        .global         _Z27read_write_increment_kernelPii
        .type           _Z27read_write_increment_kernelPii,@function
        .size           _Z27read_write_increment_kernelPii,(.L_x_34 - _Z27read_write_increment_kernelPii)
        .other          _Z27read_write_increment_kernelPii,@"STO_CUDA_ENTRY STV_DEFAULT"
_Z27read_write_increment_kernelPii:
.text._Z27read_write_increment_kernelPii:
[----:B------:R-:W-:Y:S01]  /*0000*/  LDC R1, c[0x0][0x37c] ;  /* 0x0000df00ff017b82 */ /* 0x000fe20000000800 */
[----:B------:R-:W0:Y:S07]  /*0010*/  S2R R0, SR_TID.X ;  /* 0x0000000000007919 */ /* 0x000e2e0000002100 */
[----:B------:R-:W1:Y:S02]  /*0020*/  LDC R6, c[0x0][0x388] ;  /* 0x0000e200ff067b82 */ /* 0x000e640000000800 */
[----:B-1----:R-:W-:-:S04]  /*0030*/  ISETP.GE.AND P0, PT, R6, 0x1, PT ;  /* 0x000000010600780c */ /* 0x002fc80003f06270 */
[----:B0-----:R-:W-:-:S13]  /*0040*/  ISETP.NE.OR P0, PT, R0, RZ, !P0 ;  /* 0x000000ff0000720c */ /* 0x001fda0004705670 */
[----:B------:R-:W-:Y:S05]  /*0050*/  @P0 EXIT ;  /* 0x000000000000094d */ /* 0x000fea0003800000 */
[C---:B------:R-:W-:Y:S01]  /*0060*/  ISETP.GE.U32.AND P1, PT, R6.reuse, 0x10, PT ;  /* 0x000000100600780c */ /* 0x040fe20003f26070 */
[----:B------:R-:W0:Y:S01]  /*0070*/  LDCU.64 UR6, c[0x0][0x358] ;  /* 0x00006b00ff0677ac */ /* 0x000e220008000a00 */
[----:B------:R-:W-:Y:S01]  /*0080*/  LOP3.LUT R8, R6, 0xf, RZ, 0xc0, !PT ;  /* 0x0000000f06087812 */ /* 0x000fe200078ec0ff */
[----:B------:R-:W-:-:S03]  /*0090*/  IMAD.MOV.U32 R5, RZ, RZ, RZ ;  /* 0x000000ffff057224 */ /* 0x000fc600078e00ff */
[----:B------:R-:W-:-:S07]  /*00a0*/  ISETP.NE.AND P0, PT, R8, RZ, PT ;  /* 0x000000ff0800720c */ /* 0x000fce0003f05270 */
[----:B------:R-:W-:Y:S06]  /*00b0*/  @!P1 BRA `(.L_x_0) ;  /* 0x00000000007c9947 */ /* 0x000fec0003800000 */
[----:B------:R-:W1:Y:S01]  /*00c0*/  LDCU.64 UR4, c[0x0][0x380] ;  /* 0x00007000ff0477ac */ /* 0x000e620008000a00 */
[----:B------:R-:W-:Y:S01]  /*00d0*/  LOP3.LUT R5, R6, 0x7ffffff0, RZ, 0xc0, !PT ;  /* 0x7ffffff006057812 */ /* 0x000fe200078ec0ff */
[----:B------:R-:W-:-:S04]  /*00e0*/  IMAD.MOV.U32 R9, RZ, RZ, 0x1 ;  /* 0x00000001ff097424 */ /* 0x000fc800078e00ff */
[----:B------:R-:W-:Y:S01]  /*00f0*/  IMAD.MOV R0, RZ, RZ, -R5 ;  /* 0x000000ffff007224 */ /* 0x000fe200078e0a05 */
[----:B-1----:R-:W-:-:S04]  /*0100*/  UIADD3 UR4, UP0, UPT, UR4, 0x20, URZ ;  /* 0x0000002004047890 */ /* 0x002fc8000ff1e0ff */
[----:B------:R-:W-:Y:S02]  /*0110*/  UIADD3.X UR5, UPT, UPT, URZ, UR5, URZ, UP0, !UPT ;  /* 0x00000005ff057290 */ /* 0x000fe400087fe4ff */
[----:B------:R-:W-:-:S04]  /*0120*/  IMAD.U32 R4, RZ, RZ, UR4 ;  /* 0x00000004ff047e24 */ /* 0x000fc8000f8e00ff */
[----:B------:R-:W-:-:S07]  /*0130*/  IMAD.U32 R7, RZ, RZ, UR5 ;  /* 0x00000005ff077e24 */ /* 0x000fce000f8e00ff */
.L_x_1:
[----:B------:R-:W-:Y:S01]  /*0140*/  VIADD R0, R0, 0x10 ;  /* 0x0000001000007836 */ /* 0x000fe20000000000 */
[----:B-1----:R-:W-:Y:S01]  /*0150*/  MOV R2, R4 ;  /* 0x0000000400027202 */ /* 0x002fe20000000f00 */
[----:B------:R-:W-:-:S03]  /*0160*/  IMAD.MOV.U32 R3, RZ, RZ, R7 ;  /* 0x000000ffff037224 */ /* 0x000fc600078e0007 */
[----:B------:R-:W-:Y:S02]  /*0170*/  ISETP.NE.AND P1, PT, R0, RZ, PT ;  /* 0x000000ff0000720c */ /* 0x000fe40003f25270 */
[----:B------:R-:W-:Y:S01]  /*0180*/  IADD3 R4, P2, PT, R2, 0x40, RZ ;  /* 0x0000004002047810 */ /* 0x000fe20007f5e0ff */
[----:B0-----:R1:W-:Y:S04]  /*0190*/  STG.E desc[UR6][R2.64+-0x20], R9 ;  /* 0xffffe00902007986 */ /* 0x0013e8000c101906 */
[----:B------:R1:W-:Y:S01]  /*01a0*/  STG.E desc[UR6][R2.64+-0x1c], R9 ;  /* 0xffffe40902007986 */ /* 0x0003e2000c101906 */
[----:B------:R-:W-:-:S03]  /*01b0*/  IMAD.X R7, RZ, RZ, R3, P2 ;  /* 0x000000ffff077224 */ /* 0x000fc600010e0603 */
[----:B------:R1:W-:Y:S04]  /*01c0*/  STG.E desc[UR6][R2.64+-0x18], R9 ;  /* 0xffffe80902007986 */ /* 0x0003e8000c101906 */
        /* <DEDUP_REMOVED lines=12> */
[----:B------:R1:W-:Y:S01]  /*0290*/  STG.E desc[UR6][R2.64+0x1c], R9 ;  /* 0x00001c0902007986 */ /* 0x0003e2000c101906 */
[----:B------:R-:W-:Y:S05]  /*02a0*/  @P1 BRA `(.L_x_1) ;  /* 0xfffffffc00a41947 */ /* 0x000fea000383ffff */
.L_x_0:
[----:B0-----:R-:W-:Y:S05]  /*02b0*/  @!P0 EXIT ;  /* 0x000000000000894d */ /* 0x001fea0003800000 */
[----:B------:R-:W-:Y:S02]  /*02c0*/  ISETP.GE.U32.AND P0, PT, R8, 0x8, PT ;  /* 0x000000080800780c */ /* 0x000fe40003f06070 */
[----:B------:R-:W-:-:S04]  /*02d0*/  LOP3.LUT R4, R6, 0x7, RZ, 0xc0, !PT ;  /* 0x0000000706047812 */ /* 0x000fc800078ec0ff */
[----:B------:R-:W-:-:S07]  /*02e0*/  ISETP.NE.AND P1, PT, R4, RZ, PT ;  /* 0x000000ff0400720c */ /* 0x000fce0003f25270 */
[----:B------:R-:W-:Y:S06]  /*02f0*/  @!P0 BRA `(.L_x_2) ;  /* 0x0000000000308947 */ /* 0x000fec0003800000 */
[----:B-1----:R-:W0:Y:S01]  /*0300*/  LDC.64 R2, c[0x0][0x380] ;  /* 0x0000e000ff027b82 */ /* 0x002e220000000a00 */
[----:B------:R-:W-:Y:S02]  /*0310*/  IMAD.MOV.U32 R7, RZ, RZ, 0x1 ;  /* 0x00000001ff077424 */ /* 0x000fe400078e00ff */
[C---:B0-----:R-:W-:Y:S01]  /*0320*/  IMAD.WIDE.U32 R2, R5.reuse, 0x4, R2 ;  /* 0x0000000405027825 */ /* 0x041fe200078e0002 */
[----:B------:R-:W-:-:S04]  /*0330*/  IADD3 R5, PT, PT, R5, 0x8, RZ ;  /* 0x0000000805057810 */ /* 0x000fc80007ffe0ff */
[----:B------:R0:W-:Y:S04]  /*0340*/  STG.E desc[UR6][R2.64], R7 ;  /* 0x0000000702007986 */ /* 0x0001e8000c101906 */
[----:B------:R0:W-:Y:S04]  /*0350*/  STG.E desc[UR6][R2.64+0x4], R7 ;  /* 0x0000040702007986 */ /* 0x0001e8000c101906 */
[----:B------:R0:W-:Y:S04]  /*0360*/  STG.E desc[UR6][R2.64+0x8], R7 ;  /* 0x0000080702007986 */ /* 0x0001e8000c101906 */
[----:B------:R0:W-:Y:S04]  /*0370*/  STG.E desc[UR6][R2.64+0xc], R7 ;  /* 0x00000c0702007986 */ /* 0x0001e8000c101906 */
[----:B------:R0:W-:Y:S04]  /*0380*/  STG.E desc[UR6][R2.64+0x10], R7 ;  /* 0x0000100702007986 */ /* 0x0001e8000c101906 */
[----:B------:R0:W-:Y:S04]  /*0390*/  STG.E desc[UR6][R2.64+0x14], R7 ;  /* 0x0000140702007986 */ /* 0x0001e8000c101906 */
[----:B------:R0:W-:Y:S04]  /*03a0*/  STG.E desc[UR6][R2.64+0x18], R7 ;  /* 0x0000180702007986 */ /* 0x0001e8000c101906 */
[----:B------:R0:W-:Y:S02]  /*03b0*/  STG.E desc[UR6][R2.64+0x1c], R7 ;  /* 0x00001c0702007986 */ /* 0x0001e4000c101906 */
.L_x_2:
[----:B------:R-:W-:Y:S05]  /*03c0*/  @!P1 EXIT ;  /* 0x000000000000994d */ /* 0x000fea0003800000 */
[----:B------:R-:W-:Y:S02]  /*03d0*/  ISETP.GE.U32.AND P0, PT, R4, 0x4, PT ;  /* 0x000000040400780c */ /* 0x000fe40003f06070 */
[----:B------:R-:W-:-:S04]  /*03e0*/  LOP3.LUT R0, R6, 0x3, RZ, 0xc0, !PT ;  /* 0x0000000306007812 */ /* 0x000fc800078ec0ff */
[----:B------:R-:W-:-:S07]  /*03f0*/  ISETP.NE.AND P1, PT, R0, RZ, PT ;  /* 0x000000ff0000720c */ /* 0x000fce0003f25270 */
[----:B------:R-:W-:Y:S06]  /*0400*/  @!P0 BRA `(.L_x_3) ;  /* 0x0000000000208947 */ /* 0x000fec0003800000 */
[----:B01----:R-:W0:Y:S01]  /*0410*/  LDC.64 R2, c[0x0][0x380] ;  /* 0x0000e000ff027b82 */ /* 0x003e220000000a00 */
[----:B------:R-:W-:Y:S02]  /*0420*/  IMAD.MOV.U32 R7, RZ, RZ, 0x1 ;  /* 0x00000001ff077424 */ /* 0x000fe400078e00ff */
[----:B0-----:R-:W-:-:S04]  /*0430*/  IMAD.WIDE.U32 R2, R5, 0x4, R2 ;  /* 0x0000000405027825 */ /* 0x001fc800078e0002 */
[----:B------:R-:W-:Y:S01]  /*0440*/  VIADD R5, R5, 0x4 ;  /* 0x0000000405057836 */ /* 0x000fe20000000000 */
[----:B------:R2:W-:Y:S04]  /*0450*/  STG.E desc[UR6][R2.64], R7 ;  /* 0x0000000702007986 */ /* 0x0005e8000c101906 */
[----:B------:R2:W-:Y:S04]  /*0460*/  STG.E desc[UR6][R2.64+0x4], R7 ;  /* 0x0000040702007986 */ /* 0x0005e8000c101906 */
[----:B------:R2:W-:Y:S04]  /*0470*/  STG.E desc[UR6][R2.64+0x8], R7 ;  /* 0x0000080702007986 */ /* 0x0005e8000c101906 */
[----:B------:R2:W-:Y:S02]  /*0480*/  STG.E desc[UR6][R2.64+0xc], R7 ;  /* 0x00000c0702007986 */ /* 0x0005e4000c101906 */
.L_x_3:
[----:B------:R-:W-:Y:S05]  /*0490*/  @!P1 EXIT ;  /* 0x000000000000994d */ /* 0x000fea0003800000 */
[----:B012---:R-:W0:Y:S01]  /*04a0*/  LDC.64 R2, c[0x0][0x380] ;  /* 0x0000e000ff027b82 */ /* 0x007e220000000a00 */
[----:B------:R-:W-:Y:S02]  /*04b0*/  IMAD.MOV R0, RZ, RZ, -R0 ;  /* 0x000000ffff007224 */ /* 0x000fe400078e0a00 */
[----:B0-----:R-:W-:-:S04]  /*04c0*/  IMAD.WIDE.U32 R2, R5, 0x4, R2 ;  /* 0x0000000405027825 */ /* 0x001fc800078e0002 */
[----:B------:R-:W-:-:S07]  /*04d0*/  HFMA2 R5, -RZ, RZ, 0, 5.9604644775390625e-08 ;  /* 0x00000001ff057431 */ /* 0x000fce00000001ff */
.L_x_4:
[----:B------:R-:W-:Y:S01]  /*04e0*/  VIADD R0, R0, 0x1 ;  /* 0x0000000100007836 */ /* 0x000fe20000000000 */
[----:B------:R0:W-:Y:S04]  /*04f0*/  STG.E desc[UR6][R2.64], R5 ;  /* 0x0000000502007986 */ /* 0x0001e8000c101906 */
[----:B------:R-:W-:Y:S02]  /*0500*/  ISETP.NE.AND P0, PT, R0, RZ, PT ;  /* 0x000000ff0000720c */ /* 0x000fe40003f05270 */
[----:B0-----:R-:W-:-:S05]  /*0510*/  IADD3 R2, P1, PT, R2, 0x4, RZ ;  /* 0x0000000402027810 */ /* 0x001fca0007f3e0ff */
[----:B------:R-:W-:-:S06]  /*0520*/  IMAD.X R3, RZ, RZ, R3, P1 ;  /* 0x000000ffff037224 */ /* 0x000fcc00008e0603 */
[----:B------:R-:W-:Y:S05]  /*0530*/  @P0 BRA `(.L_x_4) ;  /* 0xfffffffc00e80947 */ /* 0x000fea000383ffff */
[----:B------:R-:W-:Y:S05]  /*0540*/  EXIT ;  /* 0x000000000000794d */ /* 0x000fea0003800000 */
.L_x_5:
[----:B------:R-:W-:-:S00]  /*0550*/  BRA `(.L_x_5) ;  /* 0xfffffffc00fc7947 */ /* 0x000fc0000383ffff */
[----:B------:R-:W-:-:S00]  /*0560*/  NOP ;  /* 0x0000000000007918 */ /* 0x000fc00000000000 */
        /* <DEDUP_REMOVED lines=9> */
.L_x_34:


//--------------------- .text._Z17atomic_min_kernelPii --------------------------
	.section	.text._Z17atomic_min_kernelPii,"ax",@progbits
	.align	128
        .global         _Z17atomic_min_kernelPii
        .type           _Z17atomic_min_kernelPii,@function
        .size           _Z17atomic_min_kernelPii,(.L_x_35 - _Z17atomic_min_kernelPii)
        .other          _Z17atomic_min_kernelPii,@"STO_CUDA_ENTRY STV_DEFAULT"
_Z17atomic_min_kernelPii:
.text._Z17atomic_min_kernelPii:
        /* <DEDUP_REMOVED lines=13> */
[----:B------:R-:W2:Y:S01]  /*00d0*/  S2R R8, SR_LANEID ;  /* 0x0000000000087919 */ /* 0x000ea20000000000 */
[----:B------:R-:W-:Y:S01]  /*00e0*/  LOP3.LUT R5, R2, 0x7ffffffc, RZ, 0xc0, !PT ;  /* 0x7ffffffc02057812 */ /* 0x000fe200078ec0ff */
[----:B------:R-:W-:-:S04]  /*00f0*/  IMAD.MOV.U32 R10, RZ, RZ, 0x1 ;  /* 0x00000001ff0a7424 */ /* 0x000fc800078e00ff */
[----:B------:R-:W-:Y:S01]  /*0100*/  IMAD.MOV R4, RZ, RZ, -R5 ;  /* 0x000000ffff047224 */ /* 0x000fe200078e0a05 */
[----:B-1----:R-:W-:-:S04]  /*0110*/  UIADD3 UR4, UP0, UPT, UR4, 0x8, URZ ;  /* 0x0000000804047890 */ /* 0x002fc8000ff1e0ff */
[----:B------:R-:W-:Y:S02]  /*0120*/  UIADD3.X UR5, UPT, UPT, URZ, UR5, URZ, UP0, !UPT ;  /* 0x00000005ff057290 */ /* 0x000fe400087fe4ff */
[----:B------:R-:W-:-:S04]  /*0130*/  IMAD.U32 R6, RZ, RZ, UR4 ;  /* 0x00000004ff067e24 */ /* 0x000fc8000f8e00ff */
[----:B------:R-:W-:-:S07]  /*0140*/  IMAD.U32 R9, RZ, RZ, UR5 ;  /* 0x00000005ff097e24 */ /* 0x000fce000f8e00ff */
.L_x_7:
[----:B------:R-:W-:Y:S01]  /*0150*/  VOTEU.ANY UR4, UPT, PT ;  /* 0x0000000000047886 */ /* 0x000fe200038e0100 */
[----:B------:R-:W-:Y:S01]  /*0160*/  CREDUX.MIN.S32 UR5, R10 ;  /* 0x000000000a0572cc */ /* 0x000fe20000008200 */
[----:B------:R-:W-:Y:S01]  /*0170*/  UFLO.U32 UR4, UR4 ;  /* 0x00000004000472bd */ /* 0x000fe200080e0000 */
[----:B------:R-:W-:Y:S01]  /*0180*/  IMAD.MOV.U32 R2, RZ, RZ, R6 ;  /* 0x000000ffff027224 */ /* 0x000fe200078e0006 */
[----:B------:R-:W-:-:S04]  /*0190*/  MOV R3, R9 ;  /* 0x0000000900037202 */ /* 0x000fc80000000f00 */
[----:B--2---:R-:W-:Y:S01]  /*01a0*/  ISETP.EQ.U32.AND P1, PT, R8, UR4, PT ;  /* 0x0000000408007c0c */ /* 0x004fe2000bf22070 */
[----:B------:R-:W-:-:S05]  /*01b0*/  VIADD R4, R4, 0x4 ;  /* 0x0000000404047836 */ /* 0x000fca0000000000 */
[----:B------:R-:W-:-:S07]  /*01c0*/  IMAD.U32 R7, RZ, RZ, UR5 ;  /* 0x00000005ff077e24 */ /* 0x000fce000f8e00ff */
[----:B0-----:R1:W-:Y:S04]  /*01d0*/  @P1 REDG.E.MIN.S32.STRONG.GPU desc[UR6][R2.64+-0x8], R7 ;  /* 0xfffff8070200198e */ /* 0x0013e8000c92e306 */
[----:B------:R1:W-:Y:S04]  /*01e0*/  @P1 REDG.E.MIN.S32.STRONG.GPU desc[UR6][R2.64+-0x4], R7 ;  /* 0xfffffc070200198e */ /* 0x0003e8000c92e306 */
[----:B------:R1:W-:Y:S04]  /*01f0*/  @P1 REDG.E.MIN.S32.STRONG.GPU desc[UR6][R2.64], R7 ;  /* 0x000000070200198e */ /* 0x0003e8000c92e306 */
[----:B------:R1:W-:Y:S01]  /*0200*/  @P1 REDG.E.MIN.S32.STRONG.GPU desc[UR6][R2.64+0x4], R7 ;  /* 0x000004070200198e */ /* 0x0003e2000c92e306 */
[----:B------:R-:W-:-:S02]  /*0210*/  ISETP.NE.AND P1, PT, R4, RZ, PT ;  /* 0x000000ff0400720c */ /* 0x000fc40003f25270 */
[----:B------:R-:W-:-:S05]  /*0220*/  IADD3 R6, P2, PT, R2, 0x10, RZ ;  /* 0x0000001002067810 */ /* 0x000fca0007f5e0ff */
[----:B------:R-:W-:-:S06]  /*0230*/  IMAD.X R9, RZ, RZ, R3, P2 ;  /* 0x000000ffff097224 */ /* 0x000fcc00010e0603 */
[----:B-1----:R-:W-:Y:S05]  /*0240*/  @P1 BRA `(.L_x_7) ;  /* 0xfffffffc00c01947 */ /* 0x002fea000383ffff */
.L_x_6:
[----:B0-----:R-:W-:Y:S05]  /*0250*/  @!P0 EXIT ;  /* 0x000000000000894d */ /* 0x001fea0003800000 */
[----:B------:R-:W0:Y:S01]  /*0260*/  LDC.64 R2, c[0x0][0x380] ;  /* 0x0000e000ff027b82 */ /* 0x000e220000000a00 */
[----:B------:R-:W1:Y:S01]  /*0270*/  S2R R6, SR_LANEID ;  /* 0x0000000000067919 */ /* 0x000e620000000000 */
[----:B------:R-:W-:Y:S02]  /*0280*/  IMAD.MOV R0, RZ, RZ, -R0 ;  /* 0x000000ffff007224 */ /* 0x000fe400078e0a00 */
[----:B------:R-:W-:Y:S02]  /*0290*/  IMAD.MOV.U32 R4, RZ, RZ, 0x1 ;  /* 0x00000001ff047424 */ /* 0x000fe400078e00ff */
[----:B01----:R-:W-:-:S07]  /*02a0*/  IMAD.WIDE.U32 R2, R5, 0x4, R2 ;  /* 0x0000000405027825 */ /* 0x003fce00078e0002 */
.L_x_8:
[----:B------:R-:W-:Y:S01]  /*02b0*/  VOTEU.ANY UR4, UPT, PT ;  /* 0x0000000000047886 */ /* 0x000fe200038e0100 */
[----:B------:R-:W-:Y:S01]  /*02c0*/  CREDUX.MIN.S32 UR5, R4 ;  /* 0x00000000040572cc */ /* 0x000fe20000008200 */
[----:B------:R-:W-:-:S06]  /*02d0*/  UFLO.U32 UR4, UR4 ;  /* 0x00000004000472bd */ /* 0x000fcc00080e0000 */
[----:B------:R-:W-:Y:S01]  /*02e0*/  ISETP.EQ.U32.AND P0, PT, R6, UR4, PT ;  /* 0x0000000406007c0c */ /* 0x000fe2000bf02070 */
[----:B------:R-:W-:-:S05]  /*02f0*/  VIADD R0, R0, 0x1 ;  /* 0x0000000100007836 */ /* 0x000fca0000000000 */
[----:B------:R-:W-:-:S07]  /*0300*/  MOV R5, UR5 ;  /* 0x0000000500057c02 */ /* 0x000fce0008000f00 */
[----:B------:R0:W-:Y:S01]  /*0310*/  @P0 REDG.E.MIN.S32.STRONG.GPU desc[UR6][R2.64], R5 ;  /* 0x000000050200098e */ /* 0x0001e2000c92e306 */
[----:B------:R-:W-:Y:S02]  /*0320*/  ISETP.NE.AND P0, PT, R0, RZ, PT ;  /* 0x000000ff0000720c */ /* 0x000fe40003f05270 */
[----:B0-----:R-:W-:-:S05]  /*0330*/  IADD3 R2, P1, PT, R2, 0x4, RZ ;  /* 0x0000000402027810 */ /* 0x001fca0007f3e0ff */
[----:B------:R-:W-:-:S06]  /*0340*/  IMAD.X R3, RZ, RZ, R3, P1 ;  /* 0x000000ffff037224 */ /* 0x000fcc00008e0603 */
[----:B------:R-:W-:Y:S05]  /*0350*/  @P0 BRA `(.L_x_8) ;  /* 0xfffffffc00d40947 */ /* 0x000fea000383ffff */
[----:B------:R-:W-:Y:S05]  /*0360*/  EXIT ;  /* 0x000000000000794d */ /* 0x000fea0003800000 */
.L_x_9:
        /* <DEDUP_REMOVED lines=9> */
.L_x_35:


//--------------------- .text._Z17atomic_cas_kernelPii --------------------------
	.section	.text._Z17atomic_cas_kernelPii,"ax",@progbits
	.align	128
        .global         _Z17atomic_cas_kernelPii
        .type           _Z17atomic_cas_kernelPii,@function
        .size           _Z17atomic_cas_kernelPii,(.L_x_36 - _Z17atomic_cas_kernelPii)
        .other          _Z17atomic_cas_kernelPii,@"STO_CUDA_ENTRY STV_DEFAULT"
_Z17atomic_cas_kernelPii:
.text._Z17atomic_cas_kernelPii:
[----:B------:R-:W-:Y:S01]  /*0000*/  LDC R1, c[0x0][0x37c] ;  /* 0x0000df00ff017b82 */ /* 0x000fe20000000800 */
[----:B------:R-:W0:Y:S07]  /*0010*/  S2R R0, SR_TID.X ;  /* 0x0000000000007919 */ /* 0x000e2e0000002100 */
[----:B------:R-:W1:Y:S02]  /*0020*/  LDC R3, c[0x0][0x388] ;  /* 0x0000e200ff037b82 */ /* 0x000e640000000800 */
[----:B-1----:R-:W-:-:S04]  /*0030*/  ISETP.GE.AND P0, PT, R3, 0x1, PT ;  /* 0x000000010300780c */ /* 0x002fc80003f06270 */
[----:B0-----:R-:W-:-:S13]  /*0040*/  ISETP.NE.OR P0, PT, R0, RZ, !P0 ;  /* 0x000000ff0000720c */ /* 0x001fda0004705670 */
[----:B------:R-:W-:Y:S05]  /*0050*/  @P0 EXIT ;  /* 0x000000000000094d */ /* 0x000fea0003800000 */
[C---:B------:R-:W-:Y:S01]  /*0060*/  ISETP.GE.U32.AND P0, PT, R3.reuse, 0x4, PT ;  /* 0x000000040300780c */ /* 0x040fe20003f06070 */
[----:B------:R-:W-:Y:S01]  /*0070*/  IMAD.MOV.U32 R2, RZ, RZ, RZ ;  /* 0x000000ffff027224 */ /* 0x000fe200078e00ff */
[----:B------:R-:W-:-:S11]  /*0080*/  LOP3.LUT R0, R3, 0x3, RZ, 0xc0, !PT ;  /* 0x0000000303007812 */ /* 0x000fd600078ec0ff */
[----:B------:R-:W-:Y:S05]  /*0090*/  @!P0 BRA `(.L_x_10) ;  /* 0x0000000800448947 */ /* 0x000fea0003800000 */
[----:B------:R-:W0:Y:S01]  /*00a0*/  LDCU.64 UR4, c[0x0][0x380] ;  /* 0x00007000ff0477ac */ /* 0x000e220008000a00 */
[----:B------:R-:W-:-:S05]  /*00b0*/  LOP3.LUT R2, R3, 0x7ffffffc, RZ, 0xc0, !PT ;  /* 0x7ffffffc03027812 */ /* 0x000fca00078ec0ff */
[----:B------:R-:W-:-:S05]  /*00c0*/  IMAD.MOV R3, RZ, RZ, -R2 ;  /* 0x000000ffff037224 */ /* 0x000fca00078e0a02 */
[----:B------:R-:W-:Y:S01]  /*00d0*/  ISETP.GE.AND P0, PT, R3, RZ, PT ;  /* 0x000000ff0300720c */ /* 0x000fe20003f06270 */
[----:B0-----:R-:W-:-:S04]  /*00e0*/  UIADD3 UR4, UP0, UPT, UR4, 0x8, URZ ;  /* 0x0000000804047890 */ /* 0x001fc8000ff1e0ff */
[----:B------:R-:W-:-:S08]  /*00f0*/  UIADD3.X UR5, UPT, UPT, URZ, UR5, URZ, UP0, !UPT ;  /* 0x00000005ff057290 */ /* 0x000fd000087fe4ff */
[----:B------:R-:W-:Y:S05]  /*0100*/  @P0 BRA `(.L_x_11) ;  /* 0x0000000400c40947 */ /* 0x000fea0003800000 */
[----:B------:R-:W-:Y:S02]  /*0110*/  IADD3 R4, PT, PT, -R3, RZ, RZ ;  /* 0x000000ff03047210 */ /* 0x000fe40007ffe1ff */
[----:B------:R-:W-:Y:S02]  /*0120*/  PLOP3.LUT P0, PT, PT, PT, PT, 0x80, 0x8 ;  /* 0x000000000008781c */ /* 0x000fe40003f0f070 */
[----:B------:R-:W-:-:S13]  /*0130*/  ISETP.GT.AND P1, PT, R4, 0xc, PT ;  /* 0x0000000c0400780c */ /* 0x000fda0003f24270 */
[----:B------:R-:W-:Y:S05]  /*0140*/  @!P1 BRA `(.L_x_12) ;  /* 0x0000000000f09947 */ /* 0x000fea0003800000 */
[----:B------:R-:W-:Y:S01]  /*0150*/  PLOP3.LUT P0, PT, PT, PT, PT, 0x8, 0x80 ;  /* 0x000000000080781c */ /* 0x000fe20003f0e170 */
[----:B------:R-:W-:-:S12]  /*0160*/  IMAD.MOV.U32 R5, RZ, RZ, 0x1 ;  /* 0x00000001ff057424 */ /* 0x000fd800078e00ff */
.L_x_13:
[----:B--2---:R-:W-:Y:S01]  /*0170*/  IMAD.U32 R6, RZ, RZ, UR4 ;  /* 0x00000004ff067e24 */ /* 0x004fe2000f8e00ff */
[----:B------:R-:W-:Y:S01]  /*0180*/  MOV R7, UR5 ;  /* 0x0000000500077c02 */ /* 0x000fe20008000f00 */
[----:B------:R-:W-:Y:S01]  /*0190*/  IMAD.MOV.U32 R4, RZ, RZ, RZ ;  /* 0x000000ffff047224 */ /* 0x000fe200078e00ff */
[----:B0-----:R-:W-:Y:S01]  /*01a0*/  MOV R9, UR5 ;  /* 0x0000000500097c02 */ /* 0x001fe20008000f00 */
[----:B------:R-:W-:Y:S02]  /*01b0*/  IMAD.U32 R8, RZ, RZ, UR4 ;  /* 0x00000004ff087e24 */ /* 0x000fe4000f8e00ff */
[----:B------:R-:W-:Y:S02]  /*01c0*/  HFMA2 R20, -RZ, RZ, 0, 0 ;  /* 0x00000000ff147431 */ /* 0x000fe400000001ff */
[----:B------:R-:W-:Y:S01]  /*01d0*/  IMAD.MOV.U32 R16, RZ, RZ, RZ ;  /* 0x000000ffff107224 */ /* 0x000fe200078e00ff */
[----:B------:R-:W-:Y:S01]  /*01e0*/  MOV R10, UR4 ;  /* 0x00000004000a7c02 */ /* 0x000fe20008000f00 */
[----:B------:R-:W-:Y:S01]  /*01f0*/  IMAD.MOV.U32 R17, RZ, RZ, 0x1 ;  /* 0x00000001ff117424 */ /* 0x000fe200078e00ff */
[----:B------:R-:W-:Y:S01]  /*0200*/  MOV R13, UR5 ;  /* 0x00000005000d7c02 */ /* 0x000fe20008000f00 */
[----:B------:R-:W-:-:S02]  /*0210*/  IMAD.U32 R11, RZ, RZ, UR5 ;  /* 0x00000005ff0b7e24 */ /* 0x000fc4000f8e00ff */
[----:B------:R-:W-:Y:S02]  /*0220*/  IMAD.MOV.U32 R18, RZ, RZ, RZ ;  /* 0x000000ffff127224 */ /* 0x000fe400078e00ff */
[----:B------:R-:W-:Y:S01]  /*0230*/  IMAD.MOV.U32 R19, RZ, RZ, 0x1 ;  /* 0x00000001ff137424 */ /* 0x000fe200078e00ff */
[----:B------:R-:W-:Y:S01]  /*0240*/  MOV R15, UR5 ;  /* 0x00000005000f7c02 */ /* 0x000fe20008000f00 */
[----:B------:R-:W-:Y:S02]  /*0250*/  IMAD.U32 R12, RZ, RZ, UR4 ;  /* 0x00000004ff0c7e24 */ /* 0x000fe4000f8e00ff */
[----:B------:R-:W-:Y:S02]  /*0260*/  HFMA2 R27, -RZ, RZ, 0, 5.9604644775390625e-08 ;  /* 0x00000001ff1b7431 */ /* 0x000fe400000001ff */
[----:B------:R-:W-:Y:S01]  /*0270*/  IMAD.MOV.U32 R21, RZ, RZ, 0x1 ;  /* 0x00000001ff157424 */ /* 0x000fe200078e00ff */
[----:B------:R-:W2:Y:S01]  /*0280*/  ATOMG.E.CAS.STRONG.GPU PT, RZ, [R6+-0x8], R4, R5 ;  /* 0xfffff80406ff73a9 */ /* 0x000ea200001ee105 */
[----:B------:R-:W-:Y:S01]  /*0290*/  IMAD.U32 R14, RZ, RZ, UR4 ;  /* 0x00000004ff0e7e24 */ /* 0x000fe2000f8e00ff */
[----:B------:R-:W-:Y:S01]  /*02a0*/  MOV R24, RZ ;  /* 0x000000ff00187202 */ /* 0x000fe20000000f00 */
[----:B------:R-:W-:Y:S01]  /*02b0*/  IMAD.MOV.U32 R22, RZ, RZ, RZ ;  /* 0x000000ffff167224 */ /* 0x000fe200078e00ff */
[----:B---3--:R0:W3:Y:S01]  /*02c0*/  ATOMG.E.CAS.STRONG.GPU PT, RZ, [R8+-0x4], R16, R17 ;  /* 0xfffffc1008ff73a9 */ /* 0x0080e200001ee111 */
[----:B------:R-:W-:-:S02]  /*02d0*/  IMAD.MOV.U32 R23, RZ, RZ, 0x1 ;  /* 0x00000001ff177424 */ /* 0x000fc400078e00ff */
[----:B------:R-:W-:Y:S01]  /*02e0*/  IMAD.MOV.U32 R25, RZ, RZ, 0x1 ;  /* 0x00000001ff197424 */ /* 0x000fe200078e00ff */
[----:B----4-:R-:W4:Y:S01]  /*02f0*/  ATOMG.E.CAS.STRONG.GPU PT, RZ, [R10], R18, R19 ;  /* 0x000000120aff73a9 */ /* 0x010f2200001ee113 */
[----:B------:R-:W-:Y:S01]  /*0300*/  IMAD.MOV.U32 R26, RZ, RZ, RZ ;  /* 0x000000ffff1a7224 */ /* 0x000fe200078e00ff */
[----:B------:R-:W-:Y:S01]  /*0310*/  MOV R28, RZ ;  /* 0x000000ff001c7202 */ /* 0x000fe20000000f00 */
[----:B------:R-:W-:Y:S01]  /*0320*/  IMAD.MOV.U32 R29, RZ, RZ, 0x1 ;  /* 0x00000001ff1d7424 */ /* 0x000fe200078e00ff */
[----:B------:R-:W-:Y:S01]  /*0330*/  IADD3 R3, PT, PT, R3, 0x10, RZ ;  /* 0x0000001003037810 */ /* 0x000fe20007ffe0ff */
[----:B-----5:R1:W5:Y:S04]  /*0340*/  ATOMG.E.CAS.STRONG.GPU PT, RZ, [R12+0x4], R20, R21 ;  /* 0x000004140cff73a9 */ /* 0x02036800001ee115 */
[----:B------:R-:W2:Y:S01]  /*0350*/  ATOMG.E.CAS.STRONG.GPU PT, RZ, [R14+0x8], R22, R23 ;  /* 0x000008160eff73a9 */ /* 0x000ea200001ee117 */
[----:B0-----:R-:W-:-:S02]  /*0360*/  IMAD.U32 R16, RZ, RZ, UR4 ;  /* 0x00000004ff107e24 */ /* 0x001fc4000f8e00ff */
[----:B------:R-:W-:Y:S01]  /*0370*/  IMAD.U32 R17, RZ, RZ, UR5 ;  /* 0x00000005ff117e24 */ /* 0x000fe2000f8e00ff */
[----:B------:R-:W2:Y:S01]  /*0380*/  ATOMG.E.CAS.STRONG.GPU PT, RZ, [R6+0xc], R24, R25 ;  /* 0x00000c1806ff73a9 */ /* 0x000ea200001ee119 */
[----:B------:R-:W-:-:S03]  /*0390*/  ISETP.GE.AND P1, PT, R3, -0xc, PT ;  /* 0xfffffff40300780c */ /* 0x000fc60003f26270 */
[----:B------:R-:W2:Y:S04]  /*03a0*/  ATOMG.E.CAS.STRONG.GPU PT, RZ, [R8+0x10], R26, R27 ;  /* 0x0000101a08ff73a9 */ /* 0x000ea800001ee11b */
[----:B------:R-:W2:Y:S04]  /*03b0*/  ATOMG.E.CAS.STRONG.GPU PT, RZ, [R16+0x14], R28, R29 ;  /* 0x0000141c10ff73a9 */ /* 0x000ea800001ee11d */
[----:B------:R0:W2:Y:S01]  /*03c0*/  ATOMG.E.CAS.STRONG.GPU PT, RZ, [R10+0x18], R22, R23 ;  /* 0x000018160aff73a9 */ /* 0x0000a200001ee117 */
[----:B-1----:R-:W-:-:S03]  /*03d0*/  IMAD.U32 R20, RZ, RZ, UR4 ;  /* 0x00000004ff147e24 */ /* 0x002fc6000f8e00ff */
[----:B------:R1:W2:Y:S01]  /*03e0*/  ATOMG.E.CAS.STRONG.GPU PT, RZ, [R12+0x1c], R18, R19 ;  /* 0x00001c120cff73a9 */ /* 0x0002a200001ee113 */
[----:B------:R-:W-:-:S03]  /*03f0*/  IMAD.U32 R21, RZ, RZ, UR5 ;  /* 0x00000005ff157e24 */ /* 0x000fc6000f8e00ff */
[----:B------:R1:W2:Y:S04]  /*0400*/  ATOMG.E.CAS.STRONG.GPU PT, RZ, [R14+0x20], R24, R25 ;  /* 0x000020180eff73a9 */ /* 0x0002a800001ee119 */
[----:B------:R2:W2:Y:S01]  /*0410*/  ATOMG.E.CAS.STRONG.GPU PT, RZ, [R6+0x24], R26, R27 ;  /* 0x0000241a06ff73a9 */ /* 0x0004a200001ee11b */
[----:B0-----:R-:W-:Y:S02]  /*0420*/  HFMA2 R10, -RZ, RZ, 0, 0 ;  /* 0x00000000ff0a7431 */ /* 0x001fe400000001ff */
[----:B------:R-:W-:Y:S01]  /*0430*/  IMAD.MOV.U32 R11, RZ, RZ, 0x1 ;  /* 0x00000001ff0b7424 */ /* 0x000fe200078e00ff */
[----:B------:R0:W2:Y:S01]  /*0440*/  ATOMG.E.CAS.STRONG.GPU PT, RZ, [R8+0x28], R28, R29 ;  /* 0x0000281c08ff73a9 */ /* 0x0000a200001ee11d */
[----:B-1----:R-:W-:Y:S01]  /*0450*/  IMAD.U32 R18, RZ, RZ, UR4 ;  /* 0x00000004ff127e24 */ /* 0x002fe2000f8e00ff */
[----:B------:R-:W-:Y:S01]  /*0460*/  MOV R19, UR5 ;  /* 0x0000000500137c02 */ /* 0x000fe20008000f00 */
[----:B------:R-:W-:Y:S01]  /*0470*/  IMAD.MOV.U32 R12, RZ, RZ, RZ ;  /* 0x000000ffff0c7224 */ /* 0x000fe200078e00ff */
[----:B------:R-:W-:Y:S01]  /*0480*/  MOV R13, 0x1 ;  /* 0x00000001000d7802 */ /* 0x000fe20000000f00 */
[----:B------:R-:W-:Y:S01]  /*0490*/  IMAD.MOV.U32 R14, RZ, RZ, RZ ;  /* 0x000000ffff0e7224 */ /* 0x000fe200078e00ff */
[----:B------:R-:W-:Y:S01]  /*04a0*/  UIADD3 UR4, UP0, UPT, UR4, 0x40, URZ ;  /* 0x0000004004047890 */ /* 0x000fe2000ff1e0ff */
[----:B------:R-:W-:Y:S01]  /*04b0*/  IMAD.MOV.U32 R15, RZ, RZ, 0x1 ;  /* 0x00000001ff0f7424 */ /* 0x000fe200078e00ff */
[----:B------:R0:W2:Y:S02]  /*04c0*/  ATOMG.E.CAS.STRONG.GPU PT, RZ, [R16+0x2c], R10, R11 ;  /* 0x00002c0a10ff73a9 */ /* 0x0000a400001ee10b */
[----:B------:R-:W-:-:S02]  /*04d0*/  UIADD3.X UR5, UPT, UPT, URZ, UR5, URZ, UP0, !UPT ;  /* 0x00000005ff057290 */ /* 0x000fc400087fe4ff */
[----:B------:R0:W2:Y:S04]  /*04e0*/  ATOMG.E.CAS.STRONG.GPU PT, RZ, [R18+0x30], R12, R13 ;  /* 0x0000300c12ff73a9 */ /* 0x0000a800001ee10d */
[----:B------:R0:W2:Y:S01]  /*04f0*/  ATOMG.E.CAS.STRONG.GPU PT, RZ, [R20+0x34], R14, R15 ;  /* 0x0000340e14ff73a9 */ /* 0x0000a200001ee10f */
[----:B------:R-:W-:Y:S05]  /*0500*/  @!P1 BRA `(.L_x_13) ;  /* 0xfffffffc00189947 */ /* 0x000fea000383ffff */
.L_x_12:
[----:B------:R-:W-:-:S05]  /*0510*/  IMAD.MOV R4, RZ, RZ, -R3 ;  /* 0x000000ffff047224 */ /* 0x000fca00078e0a03 */
[----:B------:R-:W-:-:S13]  /*0520*/  ISETP.GT.AND P1, PT, R4, 0x4, PT ;  /* 0x000000040400780c */ /* 0x000fda0003f24270 */
[----:B------:R-:W-:Y:S05]  /*0530*/  @!P1 BRA `(.L_x_14) ;  /* 0x0000000000b09947 */ /* 0x000fea0003800000 */
[----:B0-----:R-:W-:Y:S01]  /*0540*/  HFMA2 R21, -RZ, RZ, 0, 5.9604644775390625e-08 ;  /* 0x00000001ff157431 */ /* 0x001fe200000001ff */
[----:B------:R-:W-:Y:S01]  /*0550*/  MOV R8, UR4 ;  /* 0x0000000400087c02 */ /* 0x000fe20008000f00 */
[----:B------:R-:W-:Y:S01]  /*0560*/  IMAD.U32 R9, RZ, RZ, UR5 ;  /* 0x00000005ff097e24 */ /* 0x000fe2000f8e00ff */
[----:B------:R-:W-:Y:S01]  /*0570*/  MOV R10, UR4 ;  /* 0x00000004000a7c02 */ /* 0x000fe20008000f00 */
[----:B------:R-:W-:Y:S01]  /*0580*/  IMAD.MOV.U32 R20, RZ, RZ, RZ ;  /* 0x000000ffff147224 */ /* 0x000fe200078e00ff */
[----:B------:R-:W-:Y:S01]  /*0590*/  MOV R22, RZ ;  /* 0x000000ff00167202 */ /* 0x000fe20000000f00 */
[----:B------:R-:W-:Y:S02]  /*05a0*/  IMAD.U32 R11, RZ, RZ, UR5 ;  /* 0x00000005ff0b7e24 */ /* 0x000fe4000f8e00ff */
[----:B------:R-:W-:Y:S02]  /*05b0*/  HFMA2 R24, -RZ, RZ, 0, 0 ;  /* 0x00000000ff187431 */ /* 0x000fe400000001ff */
[----:B------:R-:W-:Y:S01]  /*05c0*/  IMAD.MOV.U32 R23, RZ, RZ, 0x1 ;  /* 0x00000001ff177424 */ /* 0x000fe200078e00ff */
[----:B------:R-:W-:Y:S01]  /*05d0*/  MOV R12, UR4 ;  /* 0x00000004000c7c02 */ /* 0x000fe20008000f00 */
[----:B------:R-:W-:Y:S01]  /*05e0*/  IMAD.U32 R13, RZ, RZ, UR5 ;  /* 0x00000005ff0d7e24 */ /* 0x000fe2000f8e00ff */
[----:B------:R0:W3:Y:S01]  /*05f0*/  ATOMG.E.CAS.STRONG.GPU PT, RZ, [R8+-0x8], R20, R21 ;  /* 0xfffff81408ff73a9 */ /* 0x0000e200001ee115 */
[----:B------:R-:W-:-:S02]  /*0600*/  IMAD.MOV.U32 R25, RZ, RZ, 0x1 ;  /* 0x00000001ff197424 */ /* 0x000fc400078e00ff */
[----:B------:R-:W-:Y:S01]  /*0610*/  HFMA2 R28, -RZ, RZ, 0, 0 ;  /* 0x00000000ff1c7431 */ /* 0x000fe200000001ff */
[----:B------:R-:W-:Y:S01]  /*0620*/  MOV R4, UR4 ;  /* 0x0000000400047c02 */ /* 0x000fe20008000f00 */
[----:B------:R1:W3:Y:S01]  /*0630*/  ATOMG.E.CAS.STRONG.GPU PT, RZ, [R10+-0x4], R22, R23 ;  /* 0xfffffc160aff73a9 */ /* 0x0002e200001ee117 */
[----:B------:R-:W-:Y:S01]  /*0640*/  IMAD.U32 R5, RZ, RZ, UR5 ;  /* 0x00000005ff057e24 */ /* 0x000fe2000f8e00ff */
[----:B--2---:R-:W-:Y:S01]  /*0650*/  MOV R26, RZ ;  /* 0x000000ff001a7202 */ /* 0x004fe20000000f00 */
[----:B------:R-:W-:Y:S01]  /*0660*/  IMAD.MOV.U32 R27, RZ, RZ, 0x1 ;  /* 0x00000001ff1b7424 */ /* 0x000fe200078e00ff */
[----:B------:R-:W-:Y:S01]  /*0670*/  MOV R6, UR4 ;  /* 0x0000000400067c02 */ /* 0x000fe20008000f00 */
[----:B------:R-:W-:Y:S01]  /*0680*/  IMAD.U32 R7, RZ, RZ, UR5 ;  /* 0x00000005ff077e24 */ /* 0x000fe2000f8e00ff */
[----:B------:R-:W-:Y:S01]  /*0690*/  MOV R14, UR4 ;  /* 0x00000004000e7c02 */ /* 0x000fe20008000f00 */
[----:B------:R-:W-:Y:S01]  /*06a0*/  IMAD.MOV.U32 R29, RZ, RZ, 0x1 ;  /* 0x00000001ff1d7424 */ /* 0x000fe200078e00ff */
[----:B------:R2:W3:Y:S01]  /*06b0*/  ATOMG.E.CAS.STRONG.GPU PT, RZ, [R12], R24, R25 ;  /* 0x000000180cff73a9 */ /* 0x0004e200001ee119 */
[----:B------:R-:W-:Y:S01]  /*06c0*/  IMAD.U32 R15, RZ, RZ, UR5 ;  /* 0x00000005ff0f7e24 */ /* 0x000fe2000f8e00ff */
[----:B0-----:R-:W-:Y:S01]  /*06d0*/  MOV R8, RZ ;  /* 0x000000ff00087202 */ /* 0x001fe20000000f00 */
[----:B------:R-:W-:Y:S01]  /*06e0*/  IMAD.MOV.U32 R9, RZ, RZ, 0x1 ;  /* 0x00000001ff097424 */ /* 0x000fe200078e00ff */
[----:B------:R-:W-:Y:S01]  /*06f0*/  MOV R16, UR4 ;  /* 0x0000000400107c02 */ /* 0x000fe20008000f00 */
[----:B------:R-:W-:-:S02]  /*0700*/  IMAD.U32 R17, RZ, RZ, UR5 ;  /* 0x00000005ff117e24 */ /* 0x000fc4000f8e00ff */
[----:B-1----:R-:W-:Y:S02]  /*0710*/  HFMA2 R10, -RZ, RZ, 0, 0 ;  /* 0x00000000ff0a7431 */ /* 0x002fe400000001ff */
[----:B------:R-:W-:Y:S01]  /*0720*/  IMAD.MOV.U32 R11, RZ, RZ, 0x1 ;  /* 0x00000001ff0b7424 */ /* 0x000fe200078e00ff */
[----:B------:R-:W-:Y:S01]  /*0730*/  MOV R18, UR4 ;  /* 0x0000000400127c02 */ /* 0x000fe20008000f00 */
[----:B------:R-:W-:Y:S01]  /*0740*/  IMAD.U32 R19, RZ, RZ, UR5 ;  /* 0x00000005ff137e24 */ /* 0x000fe2000f8e00ff */
[----:B------:R1:W3:Y:S01]  /*0750*/  ATOMG.E.CAS.STRONG.GPU PT, RZ, [R4+0x4], R26, R27 ;  /* 0x0000041a04ff73a9 */ /* 0x0002e200001ee11b */
[----:B--2---:R-:W-:Y:S01]  /*0760*/  MOV R12, RZ ;  /* 0x000000ff000c7202 */ /* 0x004fe20000000f00 */
[----:B------:R-:W-:Y:S02]  /*0770*/  IMAD.MOV.U32 R13, RZ, RZ, 0x1 ;  /* 0x00000001ff0d7424 */ /* 0x000fe400078e00ff */
[----:B------:R1:W2:Y:S04]  /*0780*/  ATOMG.E.CAS.STRONG.GPU PT, RZ, [R6+0x8], R28, R29 ;  /* 0x0000081c06ff73a9 */ /* 0x0002a800001ee11d */
[----:B------:R1:W2:Y:S04]  /*0790*/  ATOMG.E.CAS.STRONG.GPU PT, RZ, [R14+0xc], R8, R9 ;  /* 0x00000c080eff73a9 */ /* 0x0002a800001ee109 */
[----:B------:R1:W2:Y:S04]  /*07a0*/  ATOMG.E.CAS.STRONG.GPU PT, RZ, [R16+0x10], R10, R11 ;  /* 0x0000100a10ff73a9 */ /* 0x0002a800001ee10b */
[----:B------:R1:W2:Y:S01]  /*07b0*/  ATOMG.E.CAS.STRONG.GPU PT, RZ, [R18+0x14], R12, R13 ;  /* 0x0000140c12ff73a9 */ /* 0x0002a200001ee10d */
[----:B------:R-:W-:Y:S01]  /*07c0*/  UIADD3 UR4, UP0, UPT, UR4, 0x20, URZ ;  /* 0x0000002004047890 */ /* 0x000fe2000ff1e0ff */
[----:B------:R-:W-:-:S02]  /*07d0*/  PLOP3.LUT P0, PT, PT, PT, PT, 0x8, 0x80 ;  /* 0x000000000080781c */ /* 0x000fc40003f0e170 */
[----:B------:R-:W-:Y:S01]  /*07e0*/  IADD3 R3, PT, PT, R3, 0x8, RZ ;  /* 0x0000000803037810 */ /* 0x000fe20007ffe0ff */
[----:B------:R-:W-:-:S12]  /*07f0*/  UIADD3.X UR5, UPT, UPT, URZ, UR5, URZ, UP0, !UPT ;  /* 0x00000005ff057290 */ /* 0x000fd800087fe4ff */
.L_x_14:
[----:B------:R-:W-:-:S13]  /*0800*/  ISETP.NE.OR P0, PT, R3, RZ, P0 ;  /* 0x000000ff0300720c */ /* 0x000fda0000705670 */
[----:B------:R-:W-:Y:S05]  /*0810*/  @!P0 BRA `(.L_x_10) ;  /* 0x0000000000648947 */ /* 0x000fea0003800000 */
.L_x_11:
[----:B01----:R-:W-:-:S07]  /*0820*/  IMAD.MOV.U32 R13, RZ, RZ, 0x1 ;  /* 0x00000001ff0d7424 */ /* 0x003fce00078e00ff */
.L_x_15:
[----:B------:R-:W-:Y:S02]  /*0830*/  VIADD R3, R3, 0x4 ;  /* 0x0000000403037836 */ /* 0x000fe40000000000 */
[----:B0-----:R-:W-:Y:S01]  /*0840*/  HFMA2 R12, -RZ, RZ, 0, 0 ;  /* 0x00000000ff0c7431 */ /* 0x001fe200000001ff */
[----:B------:R-:W-:Y:S01]  /*0850*/  MOV R4, UR4 ;  /* 0x0000000400047c02 */ /* 0x000fe20008000f00 */
[----:B------:R-:W-:Y:S02]  /*0860*/  IMAD.U32 R5, RZ, RZ, UR5 ;  /* 0x00000005ff057e24 */ /* 0x000fe4000f8e00ff */
[----:B------:R-:W-:Y:S01]  /*0870*/  HFMA2 R17, -RZ, RZ, 0, 5.9604644775390625e-08 ;  /* 0x00000001ff117431 */ /* 0x000fe200000001ff */
[----:B------:R-:W-:Y:S01]  /*0880*/  ISETP.NE.AND P0, PT, R3, RZ, PT ;  /* 0x000000ff0300720c */ /* 0x000fe20003f05270 */
[----:B--2---:R-:W-:Y:S01]  /*0890*/  IMAD.U32 R7, RZ, RZ, UR5 ;  /* 0x00000005ff077e24 */ /* 0x004fe2000f8e00ff */
[----:B------:R-:W-:Y:S01]  /*08a0*/  MOV R6, UR4 ;  /* 0x0000000400067c02 */ /* 0x000fe20008000f00 */
[----:B------:R-:W-:Y:S01]  /*08b0*/  IMAD.MOV.U32 R14, RZ, RZ, RZ ;  /* 0x000000ffff0e7224 */ /* 0x000fe200078e00ff */
[----:B------:R-:W-:Y:S01]  /*08c0*/  MOV R15, 0x1 ;  /* 0x00000001000f7802 */ /* 0x000fe20000000f00 */
[----:B------:R-:W-:Y:S01]  /*08d0*/  IMAD.U32 R9, RZ, RZ, UR5 ;  /* 0x00000005ff097e24 */ /* 0x000fe2000f8e00ff */
[----:B------:R-:W-:Y:S01]  /*08e0*/  MOV R8, UR4 ;  /* 0x0000000400087c02 */ /* 0x000fe20008000f00 */
[----:B------:R-:W-:Y:S01]  /*08f0*/  IMAD.MOV.U32 R16, RZ, RZ, RZ ;  /* 0x000000ffff107224 */ /* 0x000fe200078e00ff */
[----:B------:R-:W-:Y:S01]  /*0900*/  MOV R10, UR4 ;  /* 0x00000004000a7c02 */ /* 0x000fe20008000f00 */
[----:B------:R-:W-:Y:S01]  /*0910*/  IMAD.U32 R11, RZ, RZ, UR5 ;  /* 0x00000005ff0b7e24 */ /* 0x000fe2000f8e00ff */
[----:B------:R-:W-:Y:S01]  /*0920*/  MOV R19, 0x1 ;  /* 0x0000000100137802 */ /* 0x000fe20000000f00 */
[----:B------:R-:W-:Y:S01]  /*0930*/  IMAD.MOV.U32 R18, RZ, RZ, RZ ;  /* 0x000000ffff127224 */ /* 0x000fe200078e00ff */
[----:B------:R-:W-:Y:S01]  /*0940*/  UIADD3 UR4, UP0, UPT, UR4, 0x10, URZ ;  /* 0x0000001004047890 */ /* 0x000fe2000ff1e0ff */
[----:B------:R0:W2:Y:S04]  /*0950*/  ATOMG.E.CAS.STRONG.GPU PT, RZ, [R4+-0x8], R12, R13 ;  /* 0xfffff80c04ff73a9 */ /* 0x0000a800001ee10d */
[----:B------:R0:W2:Y:S01]  /*0960*/  ATOMG.E.CAS.STRONG.GPU PT, RZ, [R6+-0x4], R14, R15 ;  /* 0xfffffc0e06ff73a9 */ /* 0x0000a200001ee10f */
[----:B------:R-:W-:-:S03]  /*0970*/  UIADD3.X UR5, UPT, UPT, URZ, UR5, URZ, UP0, !UPT ;  /* 0x00000005ff057290 */ /* 0x000fc600087fe4ff */
[----:B------:R0:W2:Y:S04]  /*0980*/  ATOMG.E.CAS.STRONG.GPU PT, RZ, [R8], R16, R17 ;  /* 0x0000001008ff73a9 */ /* 0x0000a800001ee111 */
[----:B------:R0:W2:Y:S01]  /*0990*/  ATOMG.E.CAS.STRONG.GPU PT, RZ, [R10+0x4], R18, R19 ;  /* 0x000004120aff73a9 */ /* 0x0000a200001ee113 */
[----:B------:R-:W-:Y:S05]  /*09a0*/  @P0 BRA `(.L_x_15) ;  /* 0xfffffffc00a00947 */ /* 0x000fea000383ffff */
.L_x_10:
[----:B------:R-:W-:-:S13]  /*09b0*/  ISETP.NE.AND P0, PT, R0, RZ, PT ;  /* 0x000000ff0000720c */ /* 0x000fda0003f05270 */
[----:B------:R-:W-:Y:S05]  /*09c0*/  @!P0 EXIT ;  /* 0x000000000000894d */ /* 0x000fea0003800000 */
[----:B01----:R-:W0:Y:S01]  /*09d0*/  LDC.64 R4, c[0x0][0x380] ;  /* 0x0000e000ff047b82 */ /* 0x003e220000000a00 */
[----:B------:R-:W-:Y:S01]  /*09e0*/  IADD3 R0, PT, PT, -R0, RZ, RZ ;  /* 0x000000ff00007210 */ /* 0x000fe20007ffe1ff */
[----:B0-----:R-:W-:-:S04]  /*09f0*/  IMAD.WIDE.U32 R2, R2, 0x4, R4 ;  /* 0x0000000402027825 */ /* 0x001fc800078e0004 */
[----:B------:R-:W-:-:S07]  /*0a00*/  IMAD.MOV.U32 R5, RZ, RZ, 0x1 ;  /* 0x00000001ff057424 */ /* 0x000fce00078e00ff */
.L_x_16:
[----:B------:R-:W-:Y:S02]  /*0a10*/  VIADD R0, R0, 0x1 ;  /* 0x0000000100007836 */ /* 0x000fe40000000000 */
[----:B------:R-:W-:-:S03]  /*0a20*/  HFMA2 R4, -RZ, RZ, 0, 0 ;  /* 0x00000000ff047431 */ /* 0x000fc600000001ff */
[----:B------:R-:W-:Y:S02]  /*0a30*/  ISETP.NE.AND P0, PT, R0, RZ, PT ;  /* 0x000000ff0000720c */ /* 0x000fe40003f05270 */
[----:B--2---:R0:W2:Y:S02]  /*0a40*/  ATOMG.E.CAS.STRONG.GPU PT, RZ, [R2], R4, R5 ;  /* 0x0000000402ff73a9 */ /* 0x0040a400001ee105 */
[----:B0-----:R-:W-:-:S04]  /*0a50*/  IADD3 R2, P1, PT, R2, 0x4, RZ ;  /* 0x0000000402027810 */ /* 0x001fc80007f3e0ff */
[----:B------:R-:W-:-:S05]  /*0a60*/  IADD3.X R3, PT, PT, RZ, R3, RZ, P1, !PT ;  /* 0x00000003ff037210 */ /* 0x000fca0000ffe4ff */
[----:B------:R-:W-:Y:S05]  /*0a70*/  @P0 BRA `(.L_x_16) ;  /* 0xfffffffc00e40947 */ /* 0x000fea000383ffff */
[----:B------:R-:W-:Y:S05]  /*0a80*/  EXIT ;  /* 0x000000000000794d */ /* 0x000fea0003800000 */
.L_x_17:
        /* <DEDUP_REMOVED lines=15> */
.L_x_36:


//--------------------- .text._Z7load_cgPii       --------------------------
	.section	.text._Z7load_cgPii,"ax",@progbits
	.align	128
        .global         _Z7load_cgPii
        .type           _Z7load_cgPii,@function
        .size           _Z7load_cgPii,(.L_x_37 - _Z7load_cgPii)
        .other          _Z7load_cgPii,@"STO_CUDA_ENTRY STV_DEFAULT"
_Z7load_cgPii:
.text._Z7load_cgPii:
[----:B------:R-:W-:Y:S01]  /*0000*/  LDC R1, c[0x0][0x37c] ;  /* 0x0000df00ff017b82 */ /* 0x000fe20000000800 */
[----:B------:R-:W0:Y:S02]  /*0010*/  S2R R0, SR_TID.X ;  /* 0x0000000000007919 */ /* 0x000e240000002100 */
[----:B0-----:R-:W-:-:S13]  /*0020*/  ISETP.NE.AND P0, PT, R0, RZ, PT ;  /* 0x000000ff0000720c */ /* 0x001fda0003f05270 */
[----:B------:R-:W-:Y:S05]  /*0030*/  @P0 EXIT ;  /* 0x000000000000094d */ /* 0x000fea0003800000 */
[----:B------:R-:W0:Y:S01]  /*0040*/  LDCU UR5, c[0x0][0x388] ;  /* 0x00007100ff0577ac */ /* 0x000e220008000800 */
[----:B------:R-:W-:Y:S01]  /*0050*/  IMAD.MOV.U32 R0, RZ, RZ, RZ ;  /* 0x000000ffff007224 */ /* 0x000fe200078e00ff */
[----:B------:R-:W1:Y:S01]  /*0060*/  LDCU.64 UR10, c[0x0][0x358] ;  /* 0x00006b00ff0a77ac */ /* 0x000e620008000a00 */
[----:B0-----:R-:W-:-:S09]  /*0070*/  UISETP.GE.AND UP0, UPT, UR5, 0x1, UPT ;  /* 0x000000010500788c */ /* 0x001fd2000bf06270 */
[----:B-1----:R-:W-:Y:S05]  /*0080*/  BRA.U !UP0, `(.L_x_18) ;  /* 0x0000000908007547 */ /* 0x002fea000b800000 */
[----:B------:R-:W-:Y:S01]  /*0090*/  UISETP.GE.U32.AND UP0, UPT, UR5, 0x4, UPT ;  /* 0x000000040500788c */ /* 0x000fe2000bf06070 */
[----:B------:R-:W-:Y:S01]  /*00a0*/  IMAD.MOV.U32 R0, RZ, RZ, RZ ;  /* 0x000000ffff007224 */ /* 0x000fe200078e00ff */
[----:B------:R-:W-:Y:S01]  /*00b0*/  ULOP3.LUT UR8, UR5, 0x3, URZ, 0xc0, !UPT ;  /* 0x0000000305087892 */ /* 0x000fe2000f8ec0ff */
[----:B------:R-:W-:-:S06]  /*00c0*/  UMOV UR4, URZ ;  /* 0x000000ff00047c82 */ /* 0x000fcc0008000000 */
[----:B------:R-:W-:Y:S05]  /*00d0*/  BRA.U !UP0, `(.L_x_19) ;  /* 0x0000000508b07547 */ /* 0x000fea000b800000 */
[----:B------:R-:W-:Y:S01]  /*00e0*/  ULOP3.LUT UR4, UR5, 0x7ffffffc, URZ, 0xc0, !UPT ;  /* 0x7ffffffc05047892 */ /* 0x000fe2000f8ec0ff */
[----:B------:R-:W-:Y:S01]  /*00f0*/  IMAD.MOV.U32 R0, RZ, RZ, RZ ;  /* 0x000000ffff007224 */ /* 0x000fe200078e00ff */
[----:B------:R-:W0:Y:S02]  /*0100*/  LDCU.64 UR6, c[0x0][0x380] ;  /* 0x00007000ff0677ac */ /* 0x000e240008000a00 */
[----:B------:R-:W-:-:S04]  /*0110*/  UIADD3 UR5, UPT, UPT, -UR4, URZ, URZ ;  /* 0x000000ff04057290 */ /* 0x000fc8000fffe1ff */
[----:B------:R-:W-:Y:S01]  /*0120*/  UISETP.GE.AND UP0, UPT, UR5, URZ, UPT ;  /* 0x000000ff0500728c */ /* 0x000fe2000bf06270 */
[----:B0-----:R-:W-:Y:S02]  /*0130*/  IMAD.U32 R2, RZ, RZ, UR6 ;  /* 0x00000006ff027e24 */ /* 0x001fe4000f8e00ff */
[----:B------:R-:W-:-:S06]  /*0140*/  IMAD.U32 R3, RZ, RZ, UR7 ;  /* 0x00000007ff037e24 */ /* 0x000fcc000f8e00ff */
[----:B------:R-:W-:Y:S05]  /*0150*/  BRA.U UP0, `(.L_x_20) ;  /* 0x00000005004c7547 */ /* 0x000fea000b800000 */
[----:B------:R-:W-:Y:S02]  /*0160*/  UIADD3 UR6, UPT, UPT, -UR5, URZ, URZ ;  /* 0x000000ff05067290 */ /* 0x000fe4000fffe1ff */
[----:B------:R-:W-:Y:S02]  /*0170*/  UPLOP3.LUT UP0, UPT, UPT, UPT, UPT, 0x80, 0x8 ;  /* 0x000000000008789c */ /* 0x000fe40003f0f070 */
[----:B------:R-:W-:-:S09]  /*0180*/  UISETP.GT.AND UP1, UPT, UR6, 0xc, UPT ;  /* 0x0000000c0600788c */ /* 0x000fd2000bf24270 */
[----:B------:R-:W-:Y:S05]  /*0190*/  BRA.U !UP1, `(.L_x_21) ;  /* 0x0000000109c07547 */ /* 0x000fea000b800000 */
[----:B------:R-:W-:-:S11]  /*01a0*/  UPLOP3.LUT UP0, UPT, UPT, UPT, UPT, 0x40, 0x4 ;  /* 0x000000000004789c */ /* 0x000fd60003f0e870 */
.L_x_22:
[----:B------:R-:W2:Y:S01]  /*01b0*/  LD.E.STRONG.GPU R5, desc[UR10][R2.64] ;  /* 0x0000000a02057980 */ /* 0x000ea2000c10f900 */
[----:B------:R-:W-:-:S03]  /*01c0*/  NOP ;  /* 0x0000000000007918 */ /* 0x000fc60000000000 */
[----:B------:R-:W2:Y:S01]  /*01d0*/  LD.E.STRONG.GPU R4, desc[UR10][R2.64+0x4] ;  /* 0x0000040a02047980 */ /* 0x000ea2000c10f900 */
[----:B------:R-:W-:-:S03]  /*01e0*/  NOP ;  /* 0x0000000000007918 */ /* 0x000fc60000000000 */
[----:B------:R-:W3:Y:S01]  /*01f0*/  LD.E.STRONG.GPU R7, desc[UR10][R2.64+0x8] ;  /* 0x0000080a02077980 */ /* 0x000ee2000c10f900 */
[----:B------:R-:W-:-:S03]  /*0200*/  NOP ;  /* 0x0000000000007918 */ /* 0x000fc60000000000 */
[----:B------:R-:W3:Y:S01]  /*0210*/  LD.E.STRONG.GPU R6, desc[UR10][R2.64+0xc] ;  /* 0x00000c0a02067980 */ /* 0x000ee2000c10f900 */
[----:B------:R-:W-:-:S03]  /*0220*/  NOP ;  /* 0x0000000000007918 */ /* 0x000fc60000000000 */
[----:B------:R-:W4:Y:S01]  /*0230*/  LD.E.STRONG.GPU R9, desc[UR10][R2.64+0x10] ;  /* 0x0000100a02097980 */ /* 0x000f22000c10f900 */
[----:B------:R-:W-:-:S03]  /*0240*/  NOP ;  /* 0x0000000000007918 */ /* 0x000fc60000000000 */
[----:B------:R-:W4:Y:S01]  /*0250*/  LD.E.STRONG.GPU R8, desc[UR10][R2.64+0x14] ;  /* 0x0000140a02087980 */ /* 0x000f22000c10f900 */
[----:B------:R-:W-:-:S03]  /*0260*/  NOP ;  /* 0x0000000000007918 */ /* 0x000fc60000000000 */
[----:B------:R-:W5:Y:S01]  /*0270*/  LD.E.STRONG.GPU R11, desc[UR10][R2.64+0x18] ;  /* 0x0000180a020b7980 */ /* 0x000f62000c10f900 */
        /* <DEDUP_REMOVED lines=17> */
[----:B------:R0:W5:Y:S01]  /*0390*/  LD.E.STRONG.GPU R18, desc[UR10][R2.64+0x3c] ;  /* 0x00003c0a02127980 */ /* 0x000162000c10f900 */
[----:B------:R-:W-:-:S04]  /*03a0*/  UIADD3 UR5, UPT, UPT, UR5, 0x10, URZ ;  /* 0x0000001005057890 */ /* 0x000fc8000fffe0ff */
[----:B------:R-:W-:Y:S01]  /*03b0*/  UISETP.GE.AND UP1, UPT, UR5, -0xc, UPT ;  /* 0xfffffff40500788c */ /* 0x000fe2000bf26270 */
[----:B--2---:R-:W-:Y:S02]  /*03c0*/  IADD3 R4, PT, PT, R4, R5, R0 ;  /* 0x0000000504047210 */ /* 0x004fe40007ffe000 */
[----:B------:R-:W-:-:S05]  /*03d0*/  IADD3 R5, P0, PT, R2, 0x40, RZ ;  /* 0x0000004002057810 */ /* 0x000fca0007f1e0ff */
[----:B0-----:R-:W-:Y:S01]  /*03e0*/  IMAD.MOV.U32 R2, RZ, RZ, R5 ;  /* 0x000000ffff027224 */ /* 0x001fe200078e0005 */
[----:B---3--:R-:W-:Y:S01]  /*03f0*/  IADD3 R4, PT, PT, R6, R7, R4 ;  /* 0x0000000706047210 */ /* 0x008fe20007ffe004 */
[----:B------:R-:W-:-:S04]  /*0400*/  IMAD.X R6, RZ, RZ, R3, P0 ;  /* 0x000000ffff067224 */ /* 0x000fc800000e0603 */
[----:B------:R-:W-:Y:S01]  /*0410*/  IMAD.MOV.U32 R3, RZ, RZ, R6 ;  /* 0x000000ffff037224 */ /* 0x000fe200078e0006 */
[----:B----4-:R-:W-:-:S04]  /*0420*/  IADD3 R4, PT, PT, R8, R9, R4 ;  /* 0x0000000908047210 */ /* 0x010fc80007ffe004 */
[----:B-----5:R-:W-:-:S04]  /*0430*/  IADD3 R4, PT, PT, R10, R11, R4 ;  /* 0x0000000b0a047210 */ /* 0x020fc80007ffe004 */
[----:B------:R-:W-:-:S04]  /*0440*/  IADD3 R4, PT, PT, R12, R13, R4 ;  /* 0x0000000d0c047210 */ /* 0x000fc80007ffe004 */
[----:B------:R-:W-:-:S04]  /*0450*/  IADD3 R4, PT, PT, R14, R15, R4 ;  /* 0x0000000f0e047210 */ /* 0x000fc80007ffe004 */
[----:B------:R-:W-:-:S04]  /*0460*/  IADD3 R4, PT, PT, R16, R17, R4 ;  /* 0x0000001110047210 */ /* 0x000fc80007ffe004 */
[----:B------:R-:W-:Y:S01]  /*0470*/  IADD3 R0, PT, PT, R18, R19, R4 ;  /* 0x0000001312007210 */ /* 0x000fe20007ffe004 */
[----:B------:R-:W-:Y:S01]  /*0480*/  NOP ;  /* 0x0000000000007918 */ /* 0x000fe20000000000 */
[----:B------:R-:W-:Y:S05]  /*0490*/  BRA.U !UP1, `(.L_x_22) ;  /* 0xfffffffd09447547 */ /* 0x000fea000b83ffff */
.L_x_21:
[----:B------:R-:W-:-:S04]  /*04a0*/  UIADD3 UR6, UPT, UPT, -UR5, URZ, URZ ;  /* 0x000000ff05067290 */ /* 0x000fc8000fffe1ff */
[----:B------:R-:W-:-:S09]  /*04b0*/  UISETP.GT.AND UP1, UPT, UR6, 0x4, UPT ;  /* 0x000000040600788c */ /* 0x000fd2000bf24270 */
[----:B------:R-:W-:Y:S05]  /*04c0*/  BRA.U !UP1, `(.L_x_23) ;  /* 0x0000000109687547 */ /* 0x000fea000b800000 */
        /* <DEDUP_REMOVED lines=14> */
[----:B------:R0:W5:Y:S01]  /*05b0*/  LD.E.STRONG.GPU R10, desc[UR10][R2.64+0x1c] ;  /* 0x00001c0a020a7980 */ /* 0x000162000c10f900 */
[----:B------:R-:W-:Y:S02]  /*05c0*/  UIADD3 UR5, UPT, UPT, UR5, 0x8, URZ ;  /* 0x0000000805057890 */ /* 0x000fe4000fffe0ff */
[----:B------:R-:W-:Y:S01]  /*05d0*/  UPLOP3.LUT UP0, UPT, UPT, UPT, UPT, 0x40, 0x4 ;  /* 0x000000000004789c */ /* 0x000fe20003f0e870 */
[----:B------:R-:W-:Y:S01]  /*05e0*/  NOP ;  /* 0x0000000000007918 */ /* 0x000fe20000000000 */
[----:B--2---:R-:W-:Y:S02]  /*05f0*/  IADD3 R4, PT, PT, R4, R5, R0 ;  /* 0x0000000504047210 */ /* 0x004fe40007ffe000 */
[----:B------:R-:W-:-:S05]  /*0600*/  IADD3 R5, P0, PT, R2, 0x20, RZ ;  /* 0x0000002002057810 */ /* 0x000fca0007f1e0ff */
[----:B0-----:R-:W-:Y:S01]  /*0610*/  IMAD.MOV.U32 R2, RZ, RZ, R5 ;  /* 0x000000ffff027224 */ /* 0x001fe200078e0005 */
[----:B---3--:R-:W-:Y:S01]  /*0620*/  IADD3 R4, PT, PT, R6, R7, R4 ;  /* 0x0000000706047210 */ /* 0x008fe20007ffe004 */
[----:B------:R-:W-:-:S04]  /*0630*/  IMAD.X R6, RZ, RZ, R3, P0 ;  /* 0x000000ffff067224 */ /* 0x000fc800000e0603 */
[----:B------:R-:W-:Y:S01]  /*0640*/  IMAD.MOV.U32 R3, RZ, RZ, R6 ;  /* 0x000000ffff037224 */ /* 0x000fe200078e0006 */
[----:B----4-:R-:W-:-:S04]  /*0650*/  IADD3 R4, PT, PT, R8, R9, R4 ;  /* 0x0000000908047210 */ /* 0x010fc80007ffe004 */
[----:B-----5:R-:W-:-:S07]  /*0660*/  IADD3 R0, PT, PT, R10, R11, R4 ;  /* 0x0000000b0a007210 */ /* 0x020fce0007ffe004 */
.L_x_23:
[----:B------:R-:W-:-:S09]  /*0670*/  UISETP.NE.OR UP0, UPT, UR5, URZ, UP0 ;  /* 0x000000ff0500728c */ /* 0x000fd20008705670 */
[----:B------:R-:W-:Y:S05]  /*0680*/  BRA.U !UP0, `(.L_x_19) ;  /* 0x0000000108447547 */ /* 0x000fea000b800000 */
.L_x_20:
[----:B------:R-:W2:Y:S01]  /*0690*/  LD.E.STRONG.GPU R5, desc[UR10][R2.64] ;  /* 0x0000000a02057980 */ /* 0x000ea2000c10f900 */
[----:B------:R-:W-:-:S03]  /*06a0*/  NOP ;  /* 0x0000000000007918 */ /* 0x000fc60000000000 */
[----:B------:R-:W2:Y:S01]  /*06b0*/  LD.E.STRONG.GPU R4, desc[UR10][R2.64+0x4] ;  /* 0x0000040a02047980 */ /* 0x000ea2000c10f900 */
[----:B------:R-:W-:-:S03]  /*06c0*/  NOP ;  /* 0x0000000000007918 */ /* 0x000fc60000000000 */
[----:B------:R-:W3:Y:S01]  /*06d0*/  LD.E.STRONG.GPU R7, desc[UR10][R2.64+0x8] ;  /* 0x0000080a02077980 */ /* 0x000ee2000c10f900 */
[----:B------:R-:W-:-:S03]  /*06e0*/  NOP ;  /* 0x0000000000007918 */ /* 0x000fc60000000000 */
[----:B------:R0:W3:Y:S01]  /*06f0*/  LD.E.STRONG.GPU R6, desc[UR10][R2.64+0xc] ;  /* 0x00000c0a02067980 */ /* 0x0000e2000c10f900 */
[----:B------:R-:W-:Y:S01]  /*0700*/  UIADD3 UR5, UPT, UPT, UR5, 0x4, URZ ;  /* 0x0000000405057890 */ /* 0x000fe2000fffe0ff */
[----:B------:R-:W-:-:S03]  /*0710*/  IADD3 R8, P0, PT, R2, 0x10, RZ ;  /* 0x0000001002087810 */ /* 0x000fc60007f1e0ff */
[----:B------:R-:W-:Y:S02]  /*0720*/  UISETP.NE.AND UP0, UPT, UR5, URZ, UPT ;  /* 0x000000ff0500728c */ /* 0x000fe4000bf05270 */
[----:B------:R-:W-:Y:S02]  /*0730*/  IMAD.X R9, RZ, RZ, R3, P0 ;  /* 0x000000ffff097224 */ /* 0x000fe400000e0603 */
[----:B0-----:R-:W-:Y:S02]  /*0740*/  IMAD.MOV.U32 R2, RZ, RZ, R8 ;  /* 0x000000ffff027224 */ /* 0x001fe400078e0008 */
[----:B------:R-:W-:Y:S01]  /*0750*/  IMAD.MOV.U32 R3, RZ, RZ, R9 ;  /* 0x000000ffff037224 */ /* 0x000fe200078e0009 */
[----:B------:R-:W-:Y:S01]  /*0760*/  NOP ;  /* 0x0000000000007918 */ /* 0x000fe20000000000 */
[----:B--2---:R-:W-:-:S04]  /*0770*/  IADD3 R0, PT, PT, R4, R5, R0 ;  /* 0x0000000504007210 */ /* 0x004fc80007ffe000 */
[----:B---3--:R-:W-:Y:S01]  /*0780*/  IADD3 R0, PT, PT, R6, R7, R0 ;  /* 0x0000000706007210 */ /* 0x008fe20007ffe000 */
[----:B------:R-:W-:Y:S06]  /*0790*/  BRA.U UP0, `(.L_x_20) ;  /* 0xfffffffd00bc7547 */ /* 0x000fec000b83ffff */
.L_x_19:
[----:B------:R-:W-:-:S09]  /*07a0*/  UISETP.NE.AND UP0, UPT, UR8, URZ, UPT ;  /* 0x000000ff0800728c */ /* 0x000fd2000bf05270 */
[----:B------:R-:W-:Y:S05]  /*07b0*/  BRA.U !UP0, `(.L_x_18) ;  /* 0x0000000108347547 */ /* 0x000fea000b800000 */
[----:B------:R-:W0:Y:S01]  /*07c0*/  LDCU.64 UR6, c[0x0][0x380] ;  /* 0x00007000ff0677ac */ /* 0x000e220008000a00 */
[----:B------:R-:W-:Y:S02]  /*07d0*/  UIADD3 UR8, UPT, UPT, -UR8, URZ, URZ ;  /* 0x000000ff08087290 */ /* 0x000fe4000fffe1ff */
[----:B0-----:R-:W-:-:S12]  /*07e0*/  UIMAD.WIDE.U32 UR4, UR4, 0x4, UR6 ;  /* 0x00000004040478a5 */ /* 0x001fd8000f8e0006 */
.L_x_24:
[----:B------:R-:W-:Y:S02]  /*07f0*/  IMAD.U32 R3, RZ, RZ, UR5 ;  /* 0x00000005ff037e24 */ /* 0x000fe4000f8e00ff */
[----:B------:R-:W-:-:S05]  /*0800*/  IMAD.U32 R2, RZ, RZ, UR4 ;  /* 0x00000004ff027e24 */ /* 0x000fca000f8e00ff */
[----:B------:R-:W2:Y:S01]  /*0810*/  LD.E.STRONG.GPU R3, desc[UR10][R2.64] ;  /* 0x0000000a02037980 */ /* 0x000ea2000c10f900 */
[----:B------:R-:W-:Y:S02]  /*0820*/  UIADD3 UR8, UPT, UPT, UR8, 0x1, URZ ;  /* 0x0000000108087890 */ /* 0x000fe4000fffe0ff */
[----:B------:R-:W-:Y:S02]  /*0830*/  UIADD3 UR4, UP1, UPT, UR4, 0x4, URZ ;  /* 0x0000000404047890 */ /* 0x000fe4000ff3e0ff */
[----:B------:R-:W-:Y:S02]  /*0840*/  UISETP.NE.AND UP0, UPT, UR8, URZ, UPT ;  /* 0x000000ff0800728c */ /* 0x000fe4000bf05270 */
[----:B------:R-:W-:Y:S01]  /*0850*/  UIADD3.X UR5, UPT, UPT, URZ, UR5, URZ, UP1, !UPT ;  /* 0x00000005ff057290 */ /* 0x000fe20008ffe4ff */
[----:B------:R-:W-:Y:S01]  /*0860*/  NOP ;  /* 0x0000000000007918 */ /* 0x000fe20000000000 */
[----:B--2---:R-:W-:-:S05]  /*0870*/  IMAD.IADD R0, R3, 0x1, R0 ;  /* 0x0000000103007824 */ /* 0x004fca00078e0200 */
[----:B------:R-:W-:Y:S05]  /*0880*/  BRA.U UP0, `(.L_x_24) ;  /* 0xfffffffd00d87547 */ /* 0x000fea000b83ffff */
.L_x_18:
[----:B------:R-:W0:Y:S02]  /*0890*/  LDC.64 R2, c[0x0][0x380] ;  /* 0x0000e000ff027b82 */ /* 0x000e240000000a00 */
[----:B0-----:R-:W-:Y:S01]  /*08a0*/  STG.E desc[UR10][R2.64], R0 ;  /* 0x0000000002007986 */ /* 0x001fe2000c10190a */
[----:B------:R-:W-:Y:S05]  /*08b0*/  EXIT ;  /* 0x000000000000794d */ /* 0x000fea0003800000 */
.L_x_25:
        /* <DEDUP_REMOVED lines=12> */
.L_x_37:


//--------------------- .text._Z7load_caPii       --------------------------
	.section	.text._Z7load_caPii,"ax",@progbits
	.align	128
        .global         _Z7load_caPii
        .type           _Z7load_caPii,@function
        .size           _Z7load_caPii,(.L_x_38 - _Z7load_caPii)
        .other          _Z7load_caPii,@"STO_CUDA_ENTRY STV_DEFAULT"
_Z7load_caPii:
.text._Z7load_caPii:
        /* <DEDUP_REMOVED lines=27> */
.L_x_30:
[----:B------:R-:W2:Y:S01]  /*01b0*/  LD.E.STRONG.SM R5, desc[UR10][R2.64] ;  /* 0x0000000a02057980 */ /* 0x000ea2000c10b900 */
[----:B------:R-:W-:-:S03]  /*01c0*/  NOP ;  /* 0x0000000000007918 */ /* 0x000fc60000000000 */
[----:B------:R-:W2:Y:S01]  /*01d0*/  LD.E.STRONG.SM R4, desc[UR10][R2.64+0x4] ;  /* 0x0000040a02047980 */ /* 0x000ea2000c10b900 */
[----:B------:R-:W-:-:S03]  /*01e0*/  NOP ;  /* 0x0000000000007918 */ /* 0x000fc60000000000 */
[----:B------:R-:W3:Y:S01]  /*01f0*/  LD.E.STRONG.SM R7, desc[UR10][R2.64+0x8] ;  /* 0x0000080a02077980 */ /* 0x000ee2000c10b900 */
[----:B------:R-:W-:-:S03]  /*0200*/  NOP ;  /* 0x0000000000007918 */ /* 0x000fc60000000000 */
[----:B------:R-:W3:Y:S01]  /*0210*/  LD.E.STRONG.SM R6, desc[UR10][R2.64+0xc] ;  /* 0x00000c0a02067980 */ /* 0x000ee2000c10b900 */
[----:B------:R-:W-:-:S03]  /*0220*/  NOP ;  /* 0x0000000000007918 */ /* 0x000fc60000000000 */
[----:B------:R-:W4:Y:S01]  /*0230*/  LD.E.STRONG.SM R9, desc[UR10][R2.64+0x10] ;  /* 0x0000100a02097980 */ /* 0x000f22000c10b900 */
[----:B------:R-:W-:-:S03]  /*0240*/  NOP ;  /* 0x0000000000007918 */ /* 0x000fc60000000000 */
[----:B------:R-:W4:Y:S01]  /*0250*/  LD.E.STRONG.SM R8, desc[UR10][R2.64+0x14] ;  /* 0x0000140a02087980 */ /* 0x000f22000c10b900 */
[----:B------:R-:W-:-:S03]  /*0260*/  NOP ;  /* 0x0000000000007918 */ /* 0x000fc60000000000 */
[----:B------:R-:W5:Y:S01]  /*0270*/  LD.E.STRONG.SM R11, desc[UR10][R2.64+0x18] ;  /* 0x0000180a020b7980 */ /* 0x000f62000c10b900 */
        /* <DEDUP_REMOVED lines=17> */
[----:B------:R0:W5:Y:S01]  /*0390*/  LD.E.STRONG.SM R18, desc[UR10][R2.64+0x3c] ;  /* 0x00003c0a02127980 */ /* 0x000162000c10b900 */
        /* <DEDUP_REMOVED lines=16> */
.L_x_29:
[----:B------:R-:W-:-:S04]  /*04a0*/  UIADD3 UR6, UPT, UPT, -UR5, URZ, URZ ;  /* 0x000000ff05067290 */ /* 0x000fc8000fffe1ff */
[----:B------:R-:W-:-:S09]  /*04b0*/  UISETP.GT.AND UP1, UPT, UR6, 0x4, UPT ;  /* 0x000000040600788c */ /* 0x000fd2000bf24270 */
[----:B------:R-:W-:Y:S05]  /*04c0*/  BRA.U !UP1, `(.L_x_31) ;  /* 0x0000000109687547 */ /* 0x000fea000b800000 */
        /* <DEDUP_REMOVED lines=14> */
[----:B------:R0:W5:Y:S01]  /*05b0*/  LD.E.STRONG.SM R10, desc[UR10][R2.64+0x1c] ;  /* 0x00001c0a020a7980 */ /* 0x000162000c10b900 */
        /* <DEDUP_REMOVED lines=11> */
.L_x_31:
[----:B------:R-:W-:-:S09]  /*0670*/  UISETP.NE.OR UP0, UPT, UR5, URZ, UP0 ;  /* 0x000000ff0500728c */ /* 0x000fd20008705670 */
[----:B------:R-:W-:Y:S05]  /*0680*/  BRA.U !UP0, `(.L_x_27) ;  /* 0x0000000108447547 */ /* 0x000fea000b800000 */
.L_x_28:
[----:B------:R-:W2:Y:S01]  /*0690*/  LD.E.STRONG.SM R5, desc[UR10][R2.64] ;  /* 0x0000000a02057980 */ /* 0x000ea2000c10b900 */
[----:B------:R-:W-:-:S03]  /*06a0*/  NOP ;  /* 0x0000000000007918 */ /* 0x000fc60000000000 */
[----:B------:R-:W2:Y:S01]  /*06b0*/  LD.E.STRONG.SM R4, desc[UR10][R2.64+0x4] ;  /* 0x0000040a02047980 */ /* 0x000ea2000c10b900 */
[----:B------:R-:W-:-:S03]  /*06c0*/  NOP ;  /* 0x0000000000007918 */ /* 0x000fc60000000000 */
[----:B------:R-:W3:Y:S01]  /*06d0*/  LD.E.STRONG.SM R7, desc[UR10][R2.64+0x8] ;  /* 0x0000080a02077980 */ /* 0x000ee2000c10b900 */
[----:B------:R-:W-:-:S03]  /*06e0*/  NOP ;  /* 0x0000000000007918 */ /* 0x000fc60000000000 */
[----:B------:R0:W3:Y:S01]  /*06f0*/  LD.E.STRONG.SM R6, desc[UR10][R2.64+0xc] ;  /* 0x00000c0a02067980 */ /* 0x0000e2000c10b900 */
        /* <DEDUP_REMOVED lines=10> */
.L_x_27:
[----:B------:R-:W-:-:S09]  /*07a0*/  UISETP.NE.AND UP0, UPT, UR8, URZ, UPT ;  /* 0x000000ff0800728c */ /* 0x000fd2000bf05270 */
[----:B------:R-:W-:Y:S05]  /*07b0*/  BRA.U !UP0, `(.L_x_26) ;  /* 0x0000000108347547 */ /* 0x000fea000b800000 */
[----:B------:R-:W0:Y:S01]  /*07c0*/  LDCU.64 UR6, c[0x0][0x380] ;  /* 0x00007000ff0677ac */ /* 0x000e220008000a00 */
[----:B------:R-:W-:Y:S02]  /*07d0*/  UIADD3 UR8, UPT, UPT, -UR8, URZ, URZ ;  /* 0x000000ff08087290 */ /* 0x000fe4000fffe1ff */
[----:B0-----:R-:W-:-:S12]  /*07e0*/  UIMAD.WIDE.U32 UR4, UR4, 0x4, UR6 ;  /* 0x00000004040478a5 */ /* 0x001fd8000f8e0006 */
.L_x_32:
[----:B------:R-:W-:Y:S02]  /*07f0*/  IMAD.U32 R3, RZ, RZ, UR5 ;  /* 0x00000005ff037e24 */ /* 0x000fe4000f8e00ff */
[----:B------:R-:W-:-:S05]  /*0800*/  IMAD.U32 R2, RZ, RZ, UR4 ;  /* 0x00000004ff027e24 */ /* 0x000fca000f8e00ff */
[----:B------:R-:W2:Y:S01]  /*0810*/  LD.E.STRONG.SM R3, desc[UR10][R2.64] ;  /* 0x0000000a02037980 */ /* 0x000ea2000c10b900 */
[----:B------:R-:W-:Y:S02]  /*0820*/  UIADD3 UR8, UPT, UPT, UR8, 0x1, URZ ;  /* 0x0000000108087890 */ /* 0x000fe4000fffe0ff */
[----:B------:R-:W-:Y:S02]  /*0830*/  UIADD3 UR4, UP1, UPT, UR4, 0x4, URZ ;  /* 0x0000000404047890 */ /* 0x000fe4000ff3e0ff */
[----:B------:R-:W-:Y:S02]  /*0840*/  UISETP.NE.AND UP0, UPT, UR8, URZ, UPT ;  /* 0x000000ff0800728c */ /* 0x000fe4000bf05270 */
[----:B------:R-:W-:Y:S01]  /*0850*/  UIADD3.X UR5, UPT, UPT, URZ, UR5, URZ, UP1, !UPT ;  /* 0x00000005ff057290 */ /* 0x000fe20008ffe4ff */
[----:B------:R-:W-:Y:S01]  /*0860*/  NOP ;  /* 0x0000000000007918 */ /* 0x000fe20000000000 */
[----:B--2---:R-:W-:-:S05]  /*0870*/  IMAD.IADD R0, R3, 0x1, R0 ;  /* 0x0000000103007824 */ /* 0x004fca00078e0200 */
[----:B------:R-:W-:Y:S05]  /*0880*/  BRA.U UP0, `(.L_x_32) ;  /* 0xfffffffd00d87547 */ /* 0x000fea000b83ffff */
.L_x_26:
[----:B------:R-:W0:Y:S02]  /*0890*/  LDC.64 R2, c[0x0][0x380] ;  /* 0x0000e000ff027b82 */ /* 0x000e240000000a00 */
[----:B0-----:R-:W-:Y:S01]  /*08a0*/  STG.E desc[UR10][R2.64], R0 ;  /* 0x0000000002007986 */ /* 0x001fe2000c10190a */
[----:B------:R-:W-:Y:S05]  /*08b0*/  EXIT ;  /* 0x000000000000794d */ /* 0x000fea0003800000 */
.L_x_33:
        /* <DEDUP_REMOVED lines=12> */
.L_x_38:


//--------------------- .nv.shared.reserved.0     --------------------------
	.section	.nv.shared.reserved.0,"aw",@nobits
	.weak		__nv_reservedSMEM_offset_0_alias
	.size		__nv_reservedSMEM_offset_0_alias, 0, 64
	.other		__nv_reservedSMEM_offset_0_alias,@"STO_CUDA_RESERVED_SHARED STV_DEFAULT"
__nv_reservedSMEM_offset_0_alias:
	.zero		0
	.zero		64


//--------------------- .nv.constant0._Z27read_write_increment_kernelPii --------------------------
	.section	.nv.constant0._Z27read_write_increment_kernelPii,"a",@progbits
	.sectionflags	@""
	.align	4
.nv.constant0._Z27read_write_increment_kernelPii:
	.zero		908


//--------------------- .nv.constant0._Z17atomic_min_kernelPii --------------------------
	.section	.nv.constant0._Z17atomic_min_kernelPii,"a",@progbits
	.sectionflags	@""
	.align	4
.nv.constant0._Z17atomic_min_kernelPii:
	.zero		908


//--------------------- .nv.constant0._Z17atomic_cas_kernelPii --------------------------
	.section	.nv.constant0._Z17atomic_cas_kernelPii,"a",@progbits
	.sectionflags	@""
	.align	4
.nv.constant0._Z17atomic_cas_kernelPii:
	.zero		908


//--------------------- .nv.constant0._Z7load_cgPii --------------------------
	.section	.nv.constant0._Z7load_cgPii,"a",@progbits
	.sectionflags	@""
	.align	4
.nv.constant0._Z7load_cgPii:
	.zero		908


//--------------------- .nv.constant0._Z7load_caPii --------------------------
	.section	.nv.constant0._Z7load_caPii,"a",@progbits
	.sectionflags	@""
	.align	4
.nv.constant0._Z7load_caPii:
	.zero		908


//--------------------- SYMBOLS --------------------------

	.type		.nv.reservedSmem.offset0,@object
	.size		.nv.reservedSmem.offset0,0x4
